	.headerflags	@"EF_CUDA_TEXMODE_UNIFIED EF_CUDA_64BIT_ADDRESS EF_CUDA_SM89 EF_CUDA_VIRTUAL_SM(EF_CUDA_SM89)"
	.elftype	@"ET_EXEC"


//--------------------- .nv.info                  --------------------------
	.section	.nv.info,"",@"SHT_CUDA_INFO"
	.align	4


	//----- nvinfo : EIATTR_REGCOUNT
	.align		4
        /*0000*/ 	.byte	0x04, 0x2f
        /*0002*/ 	.short	(.L_1 - .L_0)
	.align		4
.L_0:
        /*0004*/ 	.word	index@(triton__0d1d2d345de6)
        /*0008*/ 	.word	0x0000004d


	//----- nvinfo : EIATTR_MAX_STACK_SIZE
	.align		4
.L_1:
        /*000c*/ 	.byte	0x04, 0x23
        /*000e*/ 	.short	(.L_3 - .L_2)
	.align		4
.L_2:
        /*0010*/ 	.word	index@(triton__0d1d2d345de6)
        /*0014*/ 	.word	0x00000000


	//----- nvinfo : EIATTR_MIN_STACK_SIZE
	.align		4
.L_3:
        /*0018*/ 	.byte	0x04, 0x12
        /*001a*/ 	.short	(.L_5 - .L_4)
	.align		4
.L_4:
        /*001c*/ 	.word	index@(triton__0d1d2d345de6)
        /*0020*/ 	.word	0x00000000


	//----- nvinfo : EIATTR_FRAME_SIZE
	.align		4
.L_5:
        /*0024*/ 	.byte	0x04, 0x11
        /*0026*/ 	.short	(.L_7 - .L_6)
	.align		4
.L_6:
        /*0028*/ 	.word	index@(triton__0d1d2d345de6)
        /*002c*/ 	.word	0x00000000
.L_7:


//--------------------- .nv.info.triton__0d1d2d345de6 --------------------------
	.section	.nv.info.triton__0d1d2d345de6,"",@"SHT_CUDA_INFO"
	.align	4


	//----- nvinfo : EIATTR_CUDA_API_VERSION
	.align		4
        /*0000*/ 	.byte	0x04, 0x37
        /*0002*/ 	.short	(.L_9 - .L_8)
.L_8:
        /*0004*/ 	.word	0x0000007b


	//----- nvinfo : EIATTR_PARAM_CBANK
	.align		4
.L_9:
        /*0008*/ 	.byte	0x04, 0x0a
        /*000a*/ 	.short	(.L_11 - .L_10)
	.align		4
.L_10:
        /*000c*/ 	.word	index@(.nv.constant0.triton__0d1d2d345de6)
        /*0010*/ 	.short	0x0160
        /*0012*/ 	.short	0x0028


	//----- nvinfo : EIATTR_CBANK_PARAM_SIZE
	.align		4
.L_11:
        /*0014*/ 	.byte	0x03, 0x19
        /*0016*/ 	.short	0x0028


	//----- nvinfo : EIATTR_KPARAM_INFO
	.align		4
        /*0018*/ 	.byte	0x04, 0x17
        /*001a*/ 	.short	(.L_13 - .L_12)
.L_12:
        /*001c*/ 	.word	0x00000000
        /*0020*/ 	.short	0x0006
        /*0022*/ 	.short	0x0024
        /*0024*/ 	.byte	0x00, 0xf0, 0x11, 0x00


	//----- nvinfo : EIATTR_KPARAM_INFO
	.align		4
.L_13:
        /*0028*/ 	.byte	0x04, 0x17
        /*002a*/ 	.short	(.L_15 - .L_14)
.L_14:
        /*002c*/ 	.word	0x00000000
        /*0030*/ 	.short	0x0005
        /*0032*/ 	.short	0x0020
        /*0034*/ 	.byte	0x00, 0xf0, 0x11, 0x00


	//----- nvinfo : EIATTR_KPARAM_INFO
	.align		4
.L_15:
        /*0038*/ 	.byte	0x04, 0x17
        /*003a*/ 	.short	(.L_17 - .L_16)
.L_16:
        /*003c*/ 	.word	0x00000000
        /*0040*/ 	.short	0x0004
        /*0042*/ 	.short	0x001c
        /*0044*/ 	.byte	0x00, 0xf0, 0x11, 0x00


	//----- nvinfo : EIATTR_KPARAM_INFO
	.align		4
.L_17:
        /*0048*/ 	.byte	0x04, 0x17
        /*004a*/ 	.short	(.L_19 - .L_18)
.L_18:
        /*004c*/ 	.word	0x00000000
        /*0050*/ 	.short	0x0003
        /*0052*/ 	.short	0x0018
        /*0054*/ 	.byte	0x00, 0xf0, 0x11, 0x00


	//----- nvinfo : EIATTR_KPARAM_INFO
	.align		4
.L_19:
        /*0058*/ 	.byte	0x04, 0x17
        /*005a*/ 	.short	(.L_21 - .L_20)
.L_20:
        /*005c*/ 	.word	0x00000000
        /*0060*/ 	.short	0x0002
        /*0062*/ 	.short	0x0010
        /*0064*/ 	.byte	0x00, 0xf0, 0x21, 0x00


	//----- nvinfo : EIATTR_KPARAM_INFO
	.align		4
.L_21:
        /*0068*/ 	.byte	0x04, 0x17
        /*006a*/ 	.short	(.L_23 - .L_22)
.L_22:
        /*006c*/ 	.word	0x00000000
        /*0070*/ 	.short	0x0001
        /*0072*/ 	.short	0x0008
        /*0074*/ 	.byte	0x00, 0xf0, 0x21, 0x00


	//----- nvinfo : EIATTR_KPARAM_INFO
	.align		4
.L_23:
        /*0078*/ 	.byte	0x04, 0x17
        /*007a*/ 	.short	(.L_25 - .L_24)
.L_24:
        /*007c*/ 	.word	0x00000000
        /*0080*/ 	.short	0x0000
        /*0082*/ 	.short	0x0000
        /*0084*/ 	.byte	0x00, 0xf0, 0x21, 0x00


	//----- nvinfo : EIATTR_MAXREG_COUNT
	.align		4
.L_25:
        /*0088*/ 	.byte	0x03, 0x1b
        /*008a*/ 	.short	0x00ff


	//----- nvinfo : EIATTR_COOP_GROUP_MASK_REGIDS
	.align		4
        /*008c*/ 	.byte	0x04, 0x29
        /*008e*/ 	.short	(.L_27 - .L_26)


	//   ....[0]....
.L_26:
        /*0090*/ 	.word	0xffffffff


	//   ....[1]....
        /*0094*/ 	.word	0xffffffff


	//   ....[2]....
        /*0098*/ 	.word	0xffffffff


	//   ....[3]....
        /*009c*/ 	.word	0xffffffff


	//   ....[4]....
        /*00a0*/ 	.word	0xffffffff


	//   ....[5]....
        /*00a4*/ 	.word	0xffffffff


	//   ....[6]....
        /*00a8*/ 	.word	0xffffffff


	//   ....[7]....
        /*00ac*/ 	.word	0xffffffff


	//   ....[8]....
        /*00b0*/ 	.word	0xffffffff


	//   ....[9]....
        /*00b4*/ 	.word	0xffffffff


	//   ....[10]....
        /*00b8*/ 	.word	0xffffffff


	//   ....[11]....
        /*00bc*/ 	.word	0xffffffff


	//   ....[12]....
        /*00c0*/ 	.word	0xffffffff


	//   ....[13]....
        /*00c4*/ 	.word	0xffffffff


	//   ....[14]....
        /*00c8*/ 	.word	0xffffffff


	//   ....[15]....
        /*00cc*/ 	.word	0xffffffff


	//   ....[16]....
        /*00d0*/ 	.word	0xffffffff


	//   ....[17]....
        /*00d4*/ 	.word	0xffffffff


	//   ....[18]....
        /*00d8*/ 	.word	0xffffffff


	//   ....[19]....
        /*00dc*/ 	.word	0xffffffff


	//   ....[20]....
        /*00e0*/ 	.word	0xffffffff


	//   ....[21]....
        /*00e4*/ 	.word	0xffffffff


	//   ....[22]....
        /*00e8*/ 	.word	0xffffffff


	//   ....[23]....
        /*00ec*/ 	.word	0xffffffff


	//----- nvinfo : EIATTR_COOP_GROUP_INSTR_OFFSETS
	.align		4
.L_27:
        /*00f0*/ 	.byte	0x04, 0x28
        /*00f2*/ 	.short	(.L_29 - .L_28)


	//   ....[0]....
.L_28:
        /*00f4*/ 	.word	0x00001d70


	//   ....[1]....
        /*00f8*/ 	.word	0x00001fd0


	//   ....[2]....
        /*00fc*/ 	.word	0x000020c0


	//   ....[3]....
        /*0100*/ 	.word	0x00002140


	//   ....[4]....
        /*0104*/ 	.word	0x00002190


	//   ....[5]....
        /*0108*/ 	.word	0x00002220


	//   ....[6]....
        /*010c*/ 	.word	0x00002290


	//   ....[7]....
        /*0110*/ 	.word	0x000022d0


	//   ....[8]....
        /*0114*/ 	.word	0x00002380


	//   ....[9]....
        /*0118*/ 	.word	0x000023e0


	//   ....[10]....
        /*011c*/ 	.word	0x00002430


	//   ....[11]....
        /*0120*/ 	.word	0x000024c0


	//   ....[12]....
        /*0124*/ 	.word	0x00002540


	//   ....[13]....
        /*0128*/ 	.word	0x00002600


	//   ....[14]....
        /*012c*/ 	.word	0x00002680


	//   ....[15]....
        /*0130*/ 	.word	0x000027b0


	//   ....[16]....
        /*0134*/ 	.word	0x000027c0


	//   ....[17]....
        /*0138*/ 	.word	0x00002800


	//   ....[18]....
        /*013c*/ 	.word	0x00002840


	//   ....[19]....
        /*0140*/ 	.word	0x000028d0


	//   ....[20]....
        /*0144*/ 	.word	0x000029b0


	//   ....[21]....
        /*0148*/ 	.word	0x000029d0


	//   ....[22]....
        /*014c*/ 	.word	0x00002ac0


	//   ....[23]....
        /*0150*/ 	.word	0x00002b20


	//----- nvinfo : EIATTR_EXIT_INSTR_OFFSETS
	.align		4
.L_29:
        /*0154*/ 	.byte	0x04, 0x1c
        /*0156*/ 	.short	(.L_31 - .L_30)


	//   ....[0]....
.L_30:
        /*0158*/ 	.word	0x00002ce0


	//   ....[1]....
        /*015c*/ 	.word	0x00002d30


	//----- nvinfo : EIATTR_MAX_THREADS
	.align		4
.L_31:
        /*0160*/ 	.byte	0x04, 0x05
        /*0162*/ 	.short	(.L_33 - .L_32)
.L_32:
        /*0164*/ 	.word	0x00000100
        /*0168*/ 	.word	0x00000001
        /*016c*/ 	.word	0x00000001
.L_33:


//--------------------- .nv.rel.action            --------------------------
	.section	.nv.rel.action,"",@"SHT_CUDA_RELOCINFO"
	.align	8
	.sectionentsize	8
        /*0000*/ 	.byte	0x73, 0x00, 0x00, 0x00, 0x00, 0x00, 0x00, 0x00, 0x00, 0x00, 0x00, 0x11, 0x25, 0x00, 0x05, 0x36


//--------------------- .nv.constant0.triton__0d1d2d345de6 --------------------------
	.section	.nv.constant0.triton__0d1d2d345de6,"a",@progbits
	.align	4
.nv.constant0.triton__0d1d2d345de6:
	.zero		392


//--------------------- .text.triton__0d1d2d345de6 --------------------------
	.section	.text.triton__0d1d2d345de6,"ax",@progbits
	.sectionflags	@"SHF_BARRIERS=1"
	.sectioninfo	@"SHI_REGISTERS=77"
	.align	128
        .global         triton__0d1d2d345de6
        .type           triton__0d1d2d345de6,@function
        .size           triton__0d1d2d345de6,(.L_x_5 - triton__0d1d2d345de6)
        .other          triton__0d1d2d345de6,@"STO_CUDA_ENTRY STV_DEFAULT"
triton__0d1d2d345de6:
.text.triton__0d1d2d345de6:
[----:B------:R-:W-:-:S02]  /*0000*/  MOV R1, c[0x0][0x28] ;  /* 0x00000a0000017a02 */ /* 0x000fc40000000f00 */
[----:B------:R-:W0:Y:S01]  /*0010*/  S2R R0, SR_TID.X ;  /* 0x0000000000007919 */ /* 0x000e220000002100 */
[----:B------:R-:W1:Y:S01]  /*0020*/  S2UR UR8, SR_CTAID.X ;  /* 0x00000000000879c3 */ /* 0x000e620000002500 */
[----:B------:R-:W-:Y:S01]  /*0030*/  ISETP.LT.AND P0, PT, RZ, c[0x0][0x184], PT ;  /* 0x00006100ff007a0c */ /* 0x000fe20003f01270 */
[----:B------:R-:W-:Y:S01]  /*0040*/  ULDC.64 UR10, c[0x0][0x118] ;  /* 0x00004600000a7ab9 */ /* 0x000fe20000000a00 */
[----:B0-----:R-:W-:Y:S01]  /*0050*/  LOP3.LUT R0, R0, 0xff, RZ, 0xc0, !PT ;  /* 0x000000ff00007812 */ /* 0x001fe200078ec0ff */
[----:B-1----:R-:W-:-:S03]  /*0060*/  UISETP.GE.AND UP0, UPT, UR8, 0x2c0, UPT ;  /* 0x000002c00800788c */ /* 0x002fc6000bf06270 */
[C---:B------:R-:W-:Y:S01]  /*0070*/  LOP3.LUT R8, R0.reuse, 0x100, RZ, 0xfc, !PT ;  /* 0x0000010000087812 */ /* 0x040fe200078efcff */
[----:B------:R-:W-:-:S06]  /*0080*/  IMAD.SHL.U32 R28, R0, 0x2, RZ ;  /* 0x00000002001c7824 */ /* 0x000fcc00078e00ff */
[----:B------:R-:W-:Y:S05]  /*0090*/  @P0 BRA `(.L_x_0) ;  /* 0x0000011000000947 */ /* 0x000fea0003800000 */
[----:B------:R-:W-:Y:S01]  /*00a0*/  MOV R9, RZ ;  /* 0x000000ff00097202 */ /* 0x000fe20000000f00 */
[----:B------:R-:W-:Y:S01]  /*00b0*/  CS2R R10, SRZ ;  /* 0x00000000000a7805 */ /* 0x000fe2000001ff00 */
[----:B------:R-:W-:Y:S01]  /*00c0*/  CS2R R12, SRZ ;  /* 0x00000000000c7805 */ /* 0x000fe2000001ff00 */
[----:B------:R-:W-:Y:S01]  /*00d0*/  CS2R R14, SRZ ;  /* 0x00000000000e7805 */ /* 0x000fe2000001ff00 */
[----:B------:R-:W-:Y:S01]  /*00e0*/  CS2R R16, SRZ ;  /* 0x0000000000107805 */ /* 0x000fe2000001ff00 */
[----:B------:R-:W-:Y:S01]  /*00f0*/  CS2R R18, SRZ ;  /* 0x0000000000127805 */ /* 0x000fe2000001ff00 */
[----:B------:R-:W-:Y:S01]  /*0100*/  CS2R R20, SRZ ;  /* 0x0000000000147805 */ /* 0x000fe2000001ff00 */
[----:B------:R-:W-:Y:S01]  /*0110*/  CS2R R22, SRZ ;  /* 0x0000000000167805 */ /* 0x000fe2000001ff00 */
[----:B------:R-:W-:Y:S01]  /*0120*/  CS2R R24, SRZ ;  /* 0x0000000000187805 */ /* 0x000fe2000001ff00 */
[----:B------:R-:W-:Y:S01]  /*0130*/  IMAD.MOV.U32 R27, RZ, RZ, RZ ;  /* 0x000000ffff1b7224 */ /* 0x000fe200078e00ff */
[----:B------:R-:W-:Y:S01]  /*0140*/  MOV R29, RZ ;  /* 0x000000ff001d7202 */ /* 0x000fe20000000f00 */
[----:B------:R-:W-:Y:S01]  /*0150*/  IMAD.MOV.U32 R31, RZ, RZ, RZ ;  /* 0x000000ffff1f7224 */ /* 0x000fe200078e00ff */
[----:B------:R-:W-:Y:S01]  /*0160*/  MOV R33, RZ ;  /* 0x000000ff00217202 */ /* 0x000fe20000000f00 */
[----:B------:R-:W-:Y:S01]  /*0170*/  IMAD.MOV.U32 R35, RZ, RZ, RZ ;  /* 0x000000ffff237224 */ /* 0x000fe200078e00ff */
[----:B------:R-:W-:Y:S01]  /*0180*/  MOV R37, RZ ;  /* 0x000000ff00257202 */ /* 0x000fe20000000f00 */
[----:B------:R-:W-:Y:S01]  /*0190*/  IMAD.MOV.U32 R39, RZ, RZ, RZ ;  /* 0x000000ffff277224 */ /* 0x000fe200078e00ff */
[----:B------:R-:W-:Y:S05]  /*01a0*/  BRA `(.L_x_1) ;  /* 0x0000153000007947 */ /* 0x000fea0003800000 */
.L_x_0:
[----:B------:R-:W-:Y:S01]  /*01b0*/  ULDC.64 UR4, c[0x0][0x178] ;  /* 0x00005e0000047ab9 */ /* 0x000fe20000000a00 */
[----:B------:R-:W-:Y:S01]  /*01c0*/  CS2R R16, SRZ ;  /* 0x0000000000107805 */ /* 0x000fe2000001ff00 */
[----:B------:R-:W-:Y:S01]  /*01d0*/  UIMAD UR4, UR4, UR5, URZ ;  /* 0x00000005040472a4 */ /* 0x000fe2000f8e023f */
[----:B------:R-:W-:Y:S01]  /*01e0*/  CS2R R18, SRZ ;  /* 0x0000000000127805 */ /* 0x000fe2000001ff00 */
[----:B------:R-:W-:Y:S01]  /*01f0*/  CS2R R20, SRZ ;  /* 0x0000000000147805 */ /* 0x000fe2000001ff00 */
[----:B------:R-:W-:Y:S01]  /*0200*/  CS2R R22, SRZ ;  /* 0x0000000000167805 */ /* 0x000fe2000001ff00 */
[----:B------:R-:W-:Y:S01]  /*0210*/  UIMAD UR4, UR4, UR8, URZ ;  /* 0x00000008040472a4 */ /* 0x000fe2000f8e023f */
[----:B------:R-:W-:Y:S01]  /*0220*/  CS2R R24, SRZ ;  /* 0x0000000000187805 */ /* 0x000fe2000001ff00 */
[----:B------:R-:W-:Y:S01]  /*0230*/  MOV R27, RZ ;  /* 0x000000ff001b7202 */ /* 0x000fe20000000f00 */
[----:B------:R-:W-:Y:S01]  /*0240*/  IMAD.MOV.U32 R31, RZ, RZ, RZ ;  /* 0x000000ffff1f7224 */ /* 0x000fe200078e00ff */
[----:B------:R-:W-:Y:S01]  /*0250*/  MOV R29, RZ ;  /* 0x000000ff001d7202 */ /* 0x000fe20000000f00 */
[----:B------:R-:W-:Y:S01]  /*0260*/  IMAD.MOV.U32 R37, RZ, RZ, RZ ;  /* 0x000000ffff257224 */ /* 0x000fe200078e00ff */
[----:B------:R-:W-:Y:S01]  /*0270*/  MOV R33, RZ ;  /* 0x000000ff00217202 */ /* 0x000fe20000000f00 */
[----:B------:R-:W-:Y:S01]  /*0280*/  IMAD.U32 R3, RZ, RZ, UR4 ;  /* 0x00000004ff037e24 */ /* 0x000fe2000f8e00ff */
[----:B------:R-:W-:Y:S01]  /*0290*/  MOV R35, RZ ;  /* 0x000000ff00237202 */ /* 0x000fe20000000f00 */
[----:B------:R-:W-:Y:S01]  /*02a0*/  CS2R R10, SRZ ;  /* 0x00000000000a7805 */ /* 0x000fe2000001ff00 */
[----:B------:R-:W-:Y:S01]  /*02b0*/  MOV R39, RZ ;  /* 0x000000ff00277202 */ /* 0x000fe20000000f00 */
[----:B------:R-:W-:Y:S01]  /*02c0*/  CS2R R12, SRZ ;  /* 0x00000000000c7805 */ /* 0x000fe2000001ff00 */
[----:B------:R-:W-:Y:S01]  /*02d0*/  MOV R9, RZ ;  /* 0x000000ff00097202 */ /* 0x000fe20000000f00 */
[----:B------:R-:W-:Y:S01]  /*02e0*/  CS2R R14, SRZ ;  /* 0x00000000000e7805 */ /* 0x000fe2000001ff00 */
[----:B------:R-:W-:Y:S01]  /*02f0*/  IMAD R26, R3, 0x1e, R28 ;  /* 0x0000001e031a7824 */ /* 0x000fe200078e021c */
[----:B------:R-:W-:-:S02]  /*0300*/  UMOV UR4, URZ ;  /* 0x0000003f00047c82 */ /* 0x000fc40008000000 */
.L_x_3:
[----:B------:R-:W-:Y:S02]  /*0310*/  PLOP3.LUT P0, PT, PT, PT, UP0, 0x40, 0x0 ;  /* 0x000000000000781c */ /* 0x000fe40003f0e808 */
[----:B------:R-:W-:-:S02]  /*0320*/  IADD3 R4, R28, UR4, RZ ;  /* 0x000000041c047c10 */ /* 0x000fc4000fffe0ff */
[----:B------:R-:W-:Y:S02]  /*0330*/  IADD3 R34, R26, UR4, RZ ;  /* 0x000000041a227c10 */ /* 0x000fe4000fffe0ff */
[C---:B------:R-:W-:Y:S02]  /*0340*/  ISETP.LT.AND P0, PT, R4.reuse, c[0x0][0x184], P0 ;  /* 0x0000610004007a0c */ /* 0x040fe40000701270 */
[----:B------:R-:W-:Y:S02]  /*0350*/  MOV R51, 0x2 ;  /* 0x0000000200337802 */ /* 0x000fe40000000f00 */
[----:B------:R-:W-:Y:S02]  /*0360*/  PLOP3.LUT P2, PT, PT, PT, UP0, 0x40, 0x0 ;  /* 0x000000000000781c */ /* 0x000fe40003f4e808 */
[----:B------:R-:W-:Y:S01]  /*0370*/  IADD3 R6, R4, 0x200, RZ ;  /* 0x0000020004067810 */ /* 0x000fe20007ffe0ff */
[----:B------:R-:W-:Y:S01]  /*0380*/  IMAD.WIDE R2, R34, R51, c[0x0][0x160] ;  /* 0x0000580022027625 */ /* 0x000fe200078e0233 */
[----:B------:R-:W-:-:S02]  /*0390*/  PRMT R44, RZ, 0x7610, R44 ;  /* 0x00007610ff2c7816 */ /* 0x000fc4000000002c */
[----:B------:R-:W-:Y:S02]  /*03a0*/  ISETP.LT.AND P2, PT, R6, c[0x0][0x184], P2 ;  /* 0x0000610006007a0c */ /* 0x000fe40001741270 */
[----:B------:R-:W-:Y:S02]  /*03b0*/  PLOP3.LUT P6, PT, PT, PT, UP0, 0x40, 0x0 ;  /* 0x000000000000781c */ /* 0x000fe40003fce808 */
[C---:B------:R-:W-:Y:S01]  /*03c0*/  IADD3 R6, R4.reuse, 0x400, RZ ;  /* 0x0000040004067810 */ /* 0x040fe20007ffe0ff */
[----:B------:R0:W2:Y:S01]  /*03d0*/  @P0 LDG.E.EF.U16 R44, [R2.64] ;  /* 0x0000000a022c0981 */ /* 0x0000a2000c0e1500 */
[----:B------:R-:W-:Y:S02]  /*03e0*/  PLOP3.LUT P1, PT, PT, PT, UP0, 0x40, 0x0 ;  /* 0x000000000000781c */ /* 0x000fe40003f2e808 */
[----:B------:R-:W-:Y:S02]  /*03f0*/  IADD3 R5, R4, 0x1, RZ ;  /* 0x0000000104057810 */ /* 0x000fe40007ffe0ff */
[----:B------:R-:W-:-:S02]  /*0400*/  PLOP3.LUT P5, PT, PT, PT, UP0, 0x40, 0x0 ;  /* 0x000000000000781c */ /* 0x000fc40003fae808 */
[C---:B------:R-:W-:Y:S02]  /*0410*/  IADD3 R7, R4.reuse, 0x401, RZ ;  /* 0x0000040104077810 */ /* 0x040fe40007ffe0ff */
[----:B------:R-:W-:Y:S02]  /*0420*/  PLOP3.LUT P4, PT, PT, PT, UP0, 0x40, 0x0 ;  /* 0x000000000000781c */ /* 0x000fe40003f8e808 */
[----:B------:R-:W-:Y:S02]  /*0430*/  IADD3 R30, R4, 0x600, RZ ;  /* 0x00000600041e7810 */ /* 0x000fe40007ffe0ff */
[----:B------:R-:W-:Y:S02]  /*0440*/  P2R R38, PR, RZ, 0x1 ;  /* 0x00000001ff267803 */ /* 0x000fe40000000000 */
[----:B------:R-:W-:Y:S02]  /*0450*/  ISETP.LT.AND P6, PT, R6, c[0x0][0x184], P6 ;  /* 0x0000610006007a0c */ /* 0x000fe400037c1270 */
[----:B------:R-:W-:-:S02]  /*0460*/  ISETP.LT.AND P1, PT, R5, c[0x0][0x184], P1 ;  /* 0x0000610005007a0c */ /* 0x000fc40000f21270 */
[----:B------:R-:W-:Y:S02]  /*0470*/  ISETP.LT.AND P0, PT, R7, c[0x0][0x184], P5 ;  /* 0x0000610007007a0c */ /* 0x000fe40002f01270 */
[----:B------:R-:W-:Y:S02]  /*0480*/  PLOP3.LUT P3, PT, PT, PT, UP0, 0x40, 0x0 ;  /* 0x000000000000781c */ /* 0x000fe40003f6e808 */
[----:B------:R-:W-:Y:S02]  /*0490*/  IADD3 R5, R4, 0x201, RZ ;  /* 0x0000020104057810 */ /* 0x000fe40007ffe0ff */
[----:B------:R-:W-:Y:S02]  /*04a0*/  ISETP.LT.AND P5, PT, R30, c[0x0][0x184], P4 ;  /* 0x000061001e007a0c */ /* 0x000fe400027a1270 */
[----:B0-----:R-:W-:Y:S02]  /*04b0*/  IADD3 R2, R4, 0x601, RZ ;  /* 0x0000060104027810 */ /* 0x001fe40007ffe0ff */
[----:B------:R-:W-:-:S02]  /*04c0*/  PLOP3.LUT P4, PT, PT, PT, UP0, 0x40, 0x0 ;  /* 0x000000000000781c */ /* 0x000fc40003f8e808 */
[----:B------:R-:W-:Y:S02]  /*04d0*/  P2R R59, PR, RZ, 0x40 ;  /* 0x00000040ff3b7803 */ /* 0x000fe40000000000 */
[----:B------:R-:W-:Y:S02]  /*04e0*/  ISETP.LT.AND P3, PT, R5, c[0x0][0x184], P3 ;  /* 0x0000610005007a0c */ /* 0x000fe40001f61270 */
[----:B------:R-:W-:Y:S02]  /*04f0*/  IADD3 R5, R34, 0x1, RZ ;  /* 0x0000000122057810 */ /* 0x000fe40007ffe0ff */
[----:B------:R-:W-:Y:S02]  /*0500*/  ISETP.LT.AND P6, PT, R2, c[0x0][0x184], P4 ;  /* 0x0000610002007a0c */ /* 0x000fe400027c1270 */
[----:B------:R-:W-:Y:S01]  /*0510*/  ISETP.NE.AND P4, PT, R59, RZ, PT ;  /* 0x000000ff3b00720c */ /* 0x000fe20003f85270 */
[----:B------:R-:W-:Y:S01]  /*0520*/  IMAD.WIDE R4, R5, R51, c[0x0][0x160] ;  /* 0x0000580005047625 */ /* 0x000fe200078e0233 */
[----:B------:R-:W-:-:S02]  /*0530*/  PRMT R32, RZ, 0x7610, R32 ;  /* 0x00007610ff207816 */ /* 0x000fc40000000020 */
[C---:B------:R-:W-:Y:S02]  /*0540*/  IADD3 R2, R34.reuse, 0x400, RZ ;  /* 0x0000040022027810 */ /* 0x040fe40007ffe0ff */
[----:B------:R-:W-:Y:S02]  /*0550*/  IADD3 R30, R34, 0x401, RZ ;  /* 0x00000401221e7810 */ /* 0x000fe40007ffe0ff */
[----:B------:R-:W-:Y:S01]  /*0560*/  PRMT R49, RZ, 0x7610, R49 ;  /* 0x00007610ff317816 */ /* 0x000fe20000000031 */
[-C--:B------:R-:W-:Y:S01]  /*0570*/  IMAD.WIDE R2, R2, R51.reuse, c[0x0][0x160] ;  /* 0x0000580002027625 */ /* 0x080fe200078e0233 */
[----:B------:R0:W3:Y:S01]  /*0580*/  @P1 LDG.E.EF.U16 R32, [R4.64] ;  /* 0x0000000a04201981 */ /* 0x0000e2000c0e1500 */
[----:B------:R-:W-:Y:S02]  /*0590*/  PRMT R48, RZ, 0x7610, R48 ;  /* 0x00007610ff307816 */ /* 0x000fe40000000030 */
[C---:B------:R-:W-:Y:S01]  /*05a0*/  IADD3 R6, R34.reuse, 0x200, RZ ;  /* 0x0000020022067810 */ /* 0x040fe20007ffe0ff */
[----:B------:R1:W4:Y:S01]  /*05b0*/  @P4 LDG.E.EF.U16 R49, [R2.64] ;  /* 0x0000000a02314981 */ /* 0x000322000c0e1500 */
[----:B------:R-:W-:Y:S01]  /*05c0*/  IADD3 R40, R34, 0x201, RZ ;  /* 0x0000020122287810 */ /* 0x000fe20007ffe0ff */
[----:B0-----:R-:W-:Y:S01]  /*05d0*/  IMAD.WIDE R4, R30, R51, c[0x0][0x160] ;  /* 0x000058001e047625 */ /* 0x001fe200078e0233 */
[----:B------:R-:W-:-:S02]  /*05e0*/  PRMT R43, RZ, 0x7610, R43 ;  /* 0x00007610ff2b7816 */ /* 0x000fc4000000002b */
[----:B------:R-:W-:Y:S01]  /*05f0*/  PRMT R45, RZ, 0x7610, R45 ;  /* 0x00007610ff2d7816 */ /* 0x000fe2000000002d */
[-C--:B------:R-:W-:Y:S01]  /*0600*/  IMAD.WIDE R6, R6, R51.reuse, c[0x0][0x160] ;  /* 0x0000580006067625 */ /* 0x080fe200078e0233 */
[C---:B------:R-:W-:Y:S01]  /*0610*/  IADD3 R36, R34.reuse, 0x600, RZ ;  /* 0x0000060022247810 */ /* 0x040fe20007ffe0ff */
[----:B------:R0:W5:Y:S01]  /*0620*/  @P0 LDG.E.EF.U16 R48, [R4.64] ;  /* 0x0000000a04300981 */ /* 0x000162000c0e1500 */
[----:B------:R-:W-:Y:S01]  /*0630*/  IADD3 R34, R34, 0x601, RZ ;  /* 0x0000060122227810 */ /* 0x000fe20007ffe0ff */
[----:B------:R-:W-:Y:S01]  /*0640*/  IMAD.WIDE R40, R40, R51, c[0x0][0x160] ;  /* 0x0000580028287625 */ /* 0x000fe200078e0233 */
[----:B------:R-:W-:Y:S01]  /*0650*/  PRMT R47, RZ, 0x7610, R47 ;  /* 0x00007610ff2f7816 */ /* 0x000fe2000000002f */
[----:B------:R0:W3:Y:S01]  /*0660*/  @P2 LDG.E.EF.U16 R43, [R6.64] ;  /* 0x0000000a062b2981 */ /* 0x0000e2000c0e1500 */
[----:B------:R-:W-:-:S03]  /*0670*/  PRMT R46, RZ, 0x7610, R46 ;  /* 0x00007610ff2e7816 */ /* 0x000fc6000000002e */
[----:B------:R1:W3:Y:S01]  /*0680*/  @P3 LDG.E.EF.U16 R45, [R40.64] ;  /* 0x0000000a282d3981 */ /* 0x0002e2000c0e1500 */
[----:B0-----:R-:W-:-:S04]  /*0690*/  IMAD.WIDE R6, R36, R51, c[0x0][0x160] ;  /* 0x0000580024067625 */ /* 0x001fc800078e0233 */
[----:B-1----:R-:W-:Y:S01]  /*06a0*/  IMAD.WIDE R40, R34, R51, c[0x0][0x160] ;  /* 0x0000580022287625 */ /* 0x002fe200078e0233 */
[----:B------:R0:W3:Y:S04]  /*06b0*/  @P5 LDG.E.EF.U16 R47, [R6.64] ;  /* 0x0000000a062f5981 */ /* 0x0000e8000c0e1500 */
[----:B------:R1:W3:Y:S01]  /*06c0*/  @P6 LDG.E.EF.U16 R46, [R40.64] ;  /* 0x0000000a282e6981 */ /* 0x0002e2000c0e1500 */
[----:B------:R-:W-:Y:S02]  /*06d0*/  MOV R51, UR4 ;  /* 0x0000000400337c02 */ /* 0x000fe40008000f00 */
[----:B------:R-:W-:Y:S02]  /*06e0*/  PLOP3.LUT P4, PT, PT, PT, UP0, 0x40, 0x0 ;  /* 0x000000000000781c */ /* 0x000fe40003f8e808 */
[----:B------:R-:W-:-:S02]  /*06f0*/  LOP3.LUT R34, R51, 0x100, R0, 0xfe, !PT ;  /* 0x0000010033227812 */ /* 0x000fc400078efe00 */
[----:B------:R-:W-:Y:S02]  /*0700*/  IADD3 R30, R0, UR4, RZ ;  /* 0x00000004001e7c10 */ /* 0x000fe4000fffe0ff */
[----:B------:R-:W-:Y:S02]  /*0710*/  P2R R57, PR, RZ, 0x20 ;  /* 0x00000020ff397803 */ /* 0x000fe40000000000 */
[----:B------:R-:W-:Y:S02]  /*0720*/  P2R R4, PR, RZ, 0x20 ;  /* 0x00000020ff047803 */ /* 0x000fe40000000000 */
[----:B------:R-:W-:Y:S02]  /*0730*/  ISETP.LT.AND P5, PT, R34, c[0x0][0x184], P4 ;  /* 0x0000610022007a0c */ /* 0x000fe400027a1270 */
[----:B------:R-:W-:Y:S02]  /*0740*/  LOP3.LUT R34, R30, 0x200, RZ, 0xfc, !PT ;  /* 0x000002001e227812 */ /* 0x000fe400078efcff */
[----:B------:R-:W-:-:S02]  /*0750*/  PLOP3.LUT P4, PT, PT, PT, UP0, 0x40, 0x0 ;  /* 0x000000000000781c */ /* 0x000fc40003f8e808 */
[----:B------:R-:W-:Y:S02]  /*0760*/  P2R R70, PR, RZ, 0x20 ;  /* 0x00000020ff467803 */ /* 0x000fe40000000000 */
[----:B------:R-:W-:Y:S02]  /*0770*/  ISETP.LT.AND P5, PT, R34, c[0x0][0x184], P4 ;  /* 0x0000610022007a0c */ /* 0x000fe400027a1270 */
[----:B------:R-:W-:Y:S02]  /*0780*/  LOP3.LUT R2, R30, 0x300, RZ, 0xfc, !PT ;  /* 0x000003001e027812 */ /* 0x000fe400078efcff */
[----:B------:R-:W-:Y:S02]  /*0790*/  PLOP3.LUT P4, PT, PT, PT, UP0, 0x40, 0x0 ;  /* 0x000000000000781c */ /* 0x000fe40003f8e808 */
[----:B------:R-:W-:Y:S02]  /*07a0*/  P2R R65, PR, RZ, 0x20 ;  /* 0x00000020ff417803 */ /* 0x000fe40000000000 */
[----:B------:R-:W-:-:S02]  /*07b0*/  ISETP.LT.AND P5, PT, R2, c[0x0][0x184], P4 ;  /* 0x0000610002007a0c */ /* 0x000fc400027a1270 */
[----:B------:R-:W-:Y:S02]  /*07c0*/  LOP3.LUT R2, R30, 0x400, RZ, 0xfc, !PT ;  /* 0x000004001e027812 */ /* 0x000fe400078efcff */
[----:B------:R-:W-:-:S04]  /*07d0*/  PLOP3.LUT P4, PT, PT, PT, UP0, 0x40, 0x0 ;  /* 0x000000000000781c */ /* 0x000fc80003f8e808 */
[----:B------:R-:W-:Y:S02]  /*07e0*/  ISETP.LT.AND P4, PT, R2, c[0x0][0x184], P4 ;  /* 0x0000610002007a0c */ /* 0x000fe40002781270 */
[----:B------:R-:W-:Y:S02]  /*07f0*/  IADD3 R2, R30, 0x500, RZ ;  /* 0x000005001e027810 */ /* 0x000fe40007ffe0ff */
[----:B------:R-:W-:Y:S02]  /*0800*/  P2R R71, PR, RZ, 0x10 ;  /* 0x00000010ff477803 */ /* 0x000fe40000000000 */
[----:B------:R-:W-:-:S04]  /*0810*/  PLOP3.LUT P4, PT, PT, PT, UP0, 0x40, 0x0 ;  /* 0x000000000000781c */ /* 0x000fc80003f8e808 */
[----:B------:R-:W-:Y:S02]  /*0820*/  ISETP.LT.AND P4, PT, R2, c[0x0][0x184], P4 ;  /* 0x0000610002007a0c */ /* 0x000fe40002781270 */
[----:B------:R-:W-:Y:S02]  /*0830*/  IADD3 R2, R30, 0x600, RZ ;  /* 0x000006001e027810 */ /* 0x000fe40007ffe0ff */
[----:B------:R-:W-:Y:S02]  /*0840*/  P2R R66, PR, RZ, 0x10 ;  /* 0x00000010ff427803 */ /* 0x000fe40000000000 */
[----:B------:R-:W-:-:S04]  /*0850*/  PLOP3.LUT P4, PT, PT, PT, UP0, 0x40, 0x0 ;  /* 0x000000000000781c */ /* 0x000fc80003f8e808 */
[----:B------:R-:W-:-:S04]  /*0860*/  ISETP.LT.AND P4, PT, R2, c[0x0][0x184], P4 ;  /* 0x0000610002007a0c */ /* 0x000fc80002781270 */
[----:B------:R-:W-:Y:S02]  /*0870*/  P2R R68, PR, RZ, 0x10 ;  /* 0x00000010ff447803 */ /* 0x000fe40000000000 */
[----:B------:R-:W-:-:S04]  /*0880*/  PLOP3.LUT P4, PT, PT, PT, UP0, 0x40, 0x0 ;  /* 0x000000000000781c */ /* 0x000fc80003f8e808 */
[C---:B------:R-:W-:Y:S02]  /*0890*/  ISETP.LT.AND P4, PT, R30.reuse, c[0x0][0x184], P4 ;  /* 0x000061001e007a0c */ /* 0x040fe40002781270 */
[----:B------:R-:W-:Y:S02]  /*08a0*/  IADD3 R30, R30, 0x700, RZ ;  /* 0x000007001e1e7810 */ /* 0x000fe40007ffe0ff */
[----:B------:R-:W-:Y:S02]  /*08b0*/  P2R R67, PR, RZ, 0x10 ;  /* 0x00000010ff437803 */ /* 0x000fe40000000000 */
[----:B------:R-:W-:Y:S02]  /*08c0*/  PLOP3.LUT P4, PT, PT, PT, UP0, 0x40, 0x0 ;  /* 0x000000000000781c */ /* 0x000fe40003f8e808 */
[----:B------:R-:W-:Y:S02]  /*08d0*/  P2R R58, PR, RZ, 0x1 ;  /* 0x00000001ff3a7803 */ /* 0x000fe40000000000 */
[----:B------:R-:W-:-:S02]  /*08e0*/  ISETP.LT.AND P4, PT, R30, c[0x0][0x184], P4 ;  /* 0x000061001e007a0c */ /* 0x000fc40002781270 */
[----:B------:R-:W-:Y:S02]  /*08f0*/  P2R R72, PR, RZ, 0x20 ;  /* 0x00000020ff487803 */ /* 0x000fe40000000000 */
[----:B------:R-:W-:Y:S02]  /*0900*/  ISETP.NE.AND P5, PT, R59, RZ, PT ;  /* 0x000000ff3b00720c */ /* 0x000fe40003fa5270 */
[----:B------:R-:W-:Y:S02]  /*0910*/  P2R R69, PR, RZ, 0x10 ;  /* 0x00000010ff457803 */ /* 0x000fe40000000000 */
[----:B------:R-:W-:Y:S02]  /*0920*/  ISETP.NE.AND P4, PT, R58, RZ, PT ;  /* 0x000000ff3a00720c */ /* 0x000fe40003f85270 */
[----:B------:R-:W-:Y:S01]  /*0930*/  ISETP.NE.AND P0, PT, R38, RZ, PT ;  /* 0x000000ff2600720c */ /* 0x000fe20003f05270 */
[----:B------:R-:W-:Y:S01]  /*0940*/  IMAD.MOV.U32 R30, RZ, RZ, 0x3f800000 ;  /* 0x3f800000ff1e7424 */ /* 0x000fe200078e00ff */
[----:B------:R-:W-:Y:S01]  /*0950*/  P2R R64, PR, RZ, 0x40 ;  /* 0x00000040ff407803 */ /* 0x000fe20000000000 */
[----:B0-----:R-:W-:Y:S01]  /*0960*/  CS2R R6, SRZ ;  /* 0x0000000000067805 */ /* 0x001fe2000001ff00 */
[----:B------:R-:W-:Y:S01]  /*0970*/  MOV R54, RZ ;  /* 0x000000ff00367202 */ /* 0x000fe20000000f00 */
[----:B------:R-:W-:Y:S01]  /*0980*/  IMAD.MOV.U32 R60, RZ, RZ, RZ ;  /* 0x000000ffff3c7224 */ /* 0x000fe200078e00ff */
[----:B------:R-:W-:Y:S01]  /*0990*/  MOV R51, RZ ;  /* 0x000000ff00337202 */ /* 0x000fe20000000f00 */
[----:B------:R-:W-:Y:S01]  /*09a0*/  CS2R R2, SRZ ;  /* 0x0000000000027805 */ /* 0x000fe2000001ff00 */
[----:B------:R-:W-:Y:S01]  /*09b0*/  MOV R63, RZ ;  /* 0x000000ff003f7202 */ /* 0x000fe20000000f00 */
[----:B------:R-:W-:Y:S01]  /*09c0*/  IMAD.MOV.U32 R36, RZ, RZ, 0x3f800000 ;  /* 0x3f800000ff247424 */ /* 0x000fe200078e00ff */
[----:B------:R-:W-:Y:S01]  /*09d0*/  MOV R34, 0x3f800000 ;  /* 0x3f80000000227802 */ /* 0x000fe20000000f00 */
[----:B------:R-:W-:Y:S01]  /*09e0*/  IMAD.MOV.U32 R42, RZ, RZ, 0x3f800000 ;  /* 0x3f800000ff2a7424 */ /* 0x000fe200078e00ff */
[----:B------:R-:W-:-:S02]  /*09f0*/  MOV R38, 0x3f800000 ;  /* 0x3f80000000267802 */ /* 0x000fc40000000f00 */
[----:B-1----:R-:W-:Y:S02]  /*0a00*/  MOV R40, 0x3f800000 ;  /* 0x3f80000000287802 */ /* 0x002fe40000000f00 */
[----:B------:R-:W-:Y:S02]  /*0a10*/  MOV R53, 0x3f800000 ;  /* 0x3f80000000357802 */ /* 0x000fe40000000f00 */
[----:B------:R-:W-:Y:S02]  /*0a20*/  MOV R55, 0x3f800000 ;  /* 0x3f80000000377802 */ /* 0x000fe40000000f00 */
[----:B--2---:R-:W-:Y:S02]  /*0a30*/  SEL R44, R44, RZ, P0 ;  /* 0x000000ff2c2c7207 */ /* 0x004fe40000000000 */
[----:B----4-:R-:W-:Y:S02]  /*0a40*/  SEL R49, R49, RZ, P5 ;  /* 0x000000ff31317207 */ /* 0x010fe40002800000 */
[----:B------:R-:W-:-:S02]  /*0a50*/  ISETP.NE.AND P5, PT, R4, RZ, PT ;  /* 0x000000ff0400720c */ /* 0x000fc40003fa5270 */
[----:B-----5:R-:W-:Y:S02]  /*0a60*/  SEL R4, R48, RZ, P4 ;  /* 0x000000ff30047207 */ /* 0x020fe40002000000 */
[----:B------:R-:W-:Y:S02]  /*0a70*/  ISETP.NE.AND P4, PT, RZ, UR4, PT ;  /* 0x00000004ff007c0c */ /* 0x000fe4000bf85270 */
[----:B---3--:R-:W-:Y:S02]  /*0a80*/  SEL R32, R32, RZ, P1 ;  /* 0x000000ff20207207 */ /* 0x008fe40000800000 */
[----:B------:R-:W-:Y:S02]  /*0a90*/  SEL R43, R43, RZ, P2 ;  /* 0x000000ff2b2b7207 */ /* 0x000fe40001000000 */
[----:B------:R-:W-:Y:S01]  /*0aa0*/  SEL R45, R45, RZ, P3 ;  /* 0x000000ff2d2d7207 */ /* 0x000fe20001800000 */
[----:B------:R-:W-:Y:S02]  /*0ab0*/  HADD2.F32 R48, -RZ, R44.H0_H0 ;  /* 0x2000002cff307230 */ /* 0x000fe40000004100 */
[----:B------:R-:W-:-:S02]  /*0ac0*/  HADD2.F32 R50, -RZ, R43.H0_H0 ;  /* 0x2000002bff327230 */ /* 0x000fc40000004100 */
[----:B------:R-:W-:Y:S01]  /*0ad0*/  HADD2.F32 R41, -RZ, R45.H0_H0 ;  /* 0x2000002dff297230 */ /* 0x000fe20000004100 */
[----:B------:R-:W-:Y:S02]  /*0ae0*/  SEL R5, R47, RZ, P5 ;  /* 0x000000ff2f057207 */ /* 0x000fe40002800000 */
[----:B------:R-:W-:Y:S01]  /*0af0*/  SEL R46, R46, RZ, P6 ;  /* 0x000000ff2e2e7207 */ /* 0x000fe20003000000 */
[----:B------:R-:W-:Y:S02]  /*0b00*/  HADD2.F32 R47, -RZ, R32.H0_H0 ;  /* 0x20000020ff2f7230 */ /* 0x000fe40000004100 */
[----:B------:R-:W-:Y:S02]  /*0b10*/  HADD2.F32 R44, -RZ, R49.H0_H0 ;  /* 0x20000031ff2c7230 */ /* 0x000fe40000004100 */
[----:B------:R-:W-:Y:S02]  /*0b20*/  HADD2.F32 R43, -RZ, R4.H0_H0 ;  /* 0x20000004ff2b7230 */ /* 0x000fe40000004100 */
[----:B------:R-:W-:-:S02]  /*0b30*/  HADD2.F32 R32, -RZ, R5.H0_H0 ;  /* 0x20000005ff207230 */ /* 0x000fc40000004100 */
[----:B------:R-:W-:Y:S01]  /*0b40*/  HADD2.F32 R45, -RZ, R46.H0_H0 ;  /* 0x2000002eff2d7230 */ /* 0x000fe20000004100 */
[----:B------:R-:W-:Y:S05]  /*0b50*/  @!P4 BRA `(.L_x_2) ;  /* 0x000008400000c947 */ /* 0x000fea0003800000 */
[----:B------:R-:W-:Y:S01]  /*0b60*/  FADD R30, R25, 1 ;  /* 0x3f800000191e7421 */ /* 0x000fe20000000000 */
[----:B------:R-:W-:Y:S01]  /*0b70*/  FADD R34, R27, 1 ;  /* 0x3f8000001b227421 */ /* 0x000fe20000000000 */
[----:B------:R-:W-:Y:S06]  /*0b80*/  BAR.SYNC 0x0 ;  /* 0x0000000000007b1d */ /* 0x000fec0000000000 */
[----:B------:R-:W-:Y:S01]  /*0b90*/  STS [R0.X4], R30 ;  /* 0x0000001e00007388 */ /* 0x000fe20000004800 */
[----:B------:R-:W-:Y:S01]  /*0ba0*/  FADD R36, R29, 1 ;  /* 0x3f8000001d247421 */ /* 0x000fe20000000000 */
[----:B------:R-:W-:Y:S01]  /*0bb0*/  FADD R38, R31, 1 ;  /* 0x3f8000001f267421 */ /* 0x000fe20000000000 */
[----:B------:R-:W-:Y:S01]  /*0bc0*/  FADD R54, R48, -R9 ;  /* 0x8000000930367221 */ /* 0x000fe20000000000 */
[----:B------:R-:W-:Y:S01]  /*0bd0*/  STS [R0.X4+0x400], R34 ;  /* 0x0004002200007388 */ /* 0x000fe20000004800 */
[----:B------:R-:W-:Y:S01]  /*0be0*/  FADD R51, R47, -R10 ;  /* 0x8000000a2f337221 */ /* 0x000fe20000000000 */
[----:B------:R-:W-:Y:S01]  /*0bf0*/  FADD R74, R50, -R11 ;  /* 0x8000000b324a7221 */ /* 0x000fe20000000000 */
[----:B------:R-:W-:Y:S01]  /*0c00*/  FMUL R3, R54, 0.25 ;  /* 0x3e80000036037820 */ /* 0x000fe20000400000 */
[----:B------:R-:W-:Y:S06]  /*0c10*/  BAR.SYNC 0x0 ;  /* 0x0000000000007b1d */ /* 0x000fec0000000000 */
[----:B------:R-:W0:Y:S01]  /*0c20*/  LDS.64 R4, [R0.X8] ;  /* 0x0000000000047984 */ /* 0x000e220000008a00 */
[----:B------:R-:W-:Y:S01]  /*0c30*/  FMUL R2, R51, 0.25 ;  /* 0x3e80000033027820 */ /* 0x000fe20000400000 */
[----:B------:R-:W-:Y:S01]  /*0c40*/  FADD R61, R41, -R12 ;  /* 0x8000000c293d7221 */ /* 0x000fe20000000000 */
[----:B------:R-:W-:Y:S01]  /*0c50*/  FADD R40, R33, 1 ;  /* 0x3f80000021287421 */ /* 0x000fe20000000000 */
[----:B------:R-:W-:Y:S06]  /*0c60*/  BAR.SYNC 0x0 ;  /* 0x0000000000007b1d */ /* 0x000fec0000000000 */
[----:B------:R-:W-:Y:S01]  /*0c70*/  STS [R0.X4], R36 ;  /* 0x0000002400007388 */ /* 0x000fe20000004800 */
[----:B------:R-:W-:Y:S01]  /*0c80*/  FADD R42, R35, 1 ;  /* 0x3f800000232a7421 */ /* 0x000fe20000000000 */
[----:B------:R-:W-:Y:S01]  /*0c90*/  FADD R60, R44, -R13 ;  /* 0x8000000d2c3c7221 */ /* 0x000fe20000000000 */
[----:B------:R-:W-:Y:S01]  /*0ca0*/  FADD R63, R43, -R14 ;  /* 0x8000000e2b3f7221 */ /* 0x000fe20000000000 */
[----:B------:R-:W-:Y:S02]  /*0cb0*/  STS [R0.X4+0x400], R38 ;  /* 0x0004002600007388 */ /* 0x000fe40000004800 */
[----:B------:R-:W-:-:S02]  /*0cc0*/  FMUL R55, R60, 0.25 ;  /* 0x3e8000003c377820 */ /* 0x000fc40000400000 */
[----:B------:R-:W-:Y:S06]  /*0cd0*/  BAR.SYNC 0x0 ;  /* 0x0000000000007b1d */ /* 0x000fec0000000000 */
[----:B------:R-:W1:Y:S04]  /*0ce0*/  LDS.64 R6, [R0.X8] ;  /* 0x0000000000067984 */ /* 0x000e680000008a00 */
[----:B------:R-:W-:Y:S06]  /*0cf0*/  BAR.SYNC 0x0 ;  /* 0x0000000000007b1d */ /* 0x000fec0000000000 */
[----:B------:R-:W-:Y:S04]  /*0d00*/  STS [R0.X4], R40 ;  /* 0x0000002800007388 */ /* 0x000fe80000004800 */
[----:B------:R-:W-:Y:S04]  /*0d10*/  STS [R0.X4+0x400], R42 ;  /* 0x0004002a00007388 */ /* 0x000fe80000004800 */
[----:B------:R-:W-:Y:S06]  /*0d20*/  BAR.SYNC 0x0 ;  /* 0x0000000000007b1d */ /* 0x000fec0000000000 */
[----:B0-----:R-:W-:-:S02]  /*0d30*/  FSETP.GT.AND P5, PT, |R4|, 8.50705917302346158658e+37, PT ;  /* 0x7e8000000400780b */ /* 0x001fc40003fa4200 */
[----:B------:R-:W-:Y:S02]  /*0d40*/  FSETP.GEU.AND P4, PT, |R4|, 1.175494350822287508e-38, PT ;  /* 0x008000000400780b */ /* 0x000fe40003f8e200 */
[----:B------:R-:W-:Y:S01]  /*0d50*/  FSEL R52, R3, R54, P5 ;  /* 0x0000003603347208 */ /* 0x000fe20002800000 */
[----:B------:R-:W-:Y:S01]  /*0d60*/  FMUL R3, R74, 0.25 ;  /* 0x3e8000004a037820 */ /* 0x000fe20000400000 */
[----:B------:R-:W-:-:S07]  /*0d70*/  FSETP.GEU.AND P6, PT, |R5|, 1.175494350822287508e-38, PT ;  /* 0x008000000500780b */ /* 0x000fce0003fce200 */
[----:B------:R-:W-:Y:S01]  /*0d80*/  @P5 FMUL R4, R4, 0.25 ;  /* 0x3e80000004045820 */ /* 0x000fe20000400000 */
[----:B------:R-:W-:Y:S01]  /*0d90*/  FSETP.GT.AND P5, PT, |R5|, 8.50705917302346158658e+37, PT ;  /* 0x7e8000000500780b */ /* 0x000fe20003fa4200 */
[----:B------:R-:W-:Y:S02]  /*0da0*/  @!P4 FMUL R52, R52, 16777216 ;  /* 0x4b8000003434c820 */ /* 0x000fe40000400000 */
[----:B------:R-:W-:Y:S01]  /*0db0*/  @!P4 FMUL R4, R4, 16777216 ;  /* 0x4b8000000404c820 */ /* 0x000fe20000400000 */
[----:B------:R-:W-:Y:S01]  /*0dc0*/  FSEL R49, R2, R51, P5 ;  /* 0x0000003302317208 */ /* 0x000fe20002800000 */
[----:B------:R-:W-:Y:S01]  /*0dd0*/  FMUL R2, R61, 0.25 ;  /* 0x3e8000003d027820 */ /* 0x000fe20000400000 */
[----:B-1----:R-:W-:Y:S01]  /*0de0*/  FSETP.GEU.AND P4, PT, |R6|, 1.175494350822287508e-38, PT ;  /* 0x008000000600780b */ /* 0x002fe20003f8e200 */
[----:B------:R0:W1:Y:S02]  /*0df0*/  MUFU.RCP R46, R4 ;  /* 0x00000004002e7308 */ /* 0x0000640000001000 */
[----:B------:R-:W-:-:S04]  /*0e00*/  @!P6 FMUL R49, R49, 16777216 ;  /* 0x4b8000003131e820 */ /* 0x000fc80000400000 */
[----:B------:R-:W-:Y:S01]  /*0e10*/  @P5 FMUL R5, R5, 0.25 ;  /* 0x3e80000005055820 */ /* 0x000fe20000400000 */
[----:B------:R-:W-:Y:S01]  /*0e20*/  FSETP.GT.AND P5, PT, |R6|, 8.50705917302346158658e+37, PT ;  /* 0x7e8000000600780b */ /* 0x000fe20003fa4200 */
[----:B0-----:R-:W-:Y:S02]  /*0e30*/  FMUL R4, R63, 0.25 ;  /* 0x3e8000003f047820 */ /* 0x001fe40000400000 */
[----:B------:R-:W-:Y:S01]  /*0e40*/  @!P6 FMUL R5, R5, 16777216 ;  /* 0x4b8000000505e820 */ /* 0x000fe20000400000 */
[----:B------:R-:W-:Y:S02]  /*0e50*/  FSEL R56, R3, R74, P5 ;  /* 0x0000004a03387208 */ /* 0x000fe40002800000 */
[----:B------:R-:W-:-:S03]  /*0e60*/  FSETP.GEU.AND P6, PT, |R7|, 1.175494350822287508e-38, PT ;  /* 0x008000000700780b */ /* 0x000fc60003fce200 */
[----:B------:R-:W0:Y:S01]  /*0e70*/  MUFU.RCP R5, R5 ;  /* 0x0000000500057308 */ /* 0x000e220000001000 */
[----:B------:R-:W-:Y:S01]  /*0e80*/  @!P4 FMUL R56, R56, 16777216 ;  /* 0x4b8000003838c820 */ /* 0x000fe20000400000 */
[----:B-1----:R-:W-:Y:S02]  /*0e90*/  FFMA R46, R46, R52, R9 ;  /* 0x000000342e2e7223 */ /* 0x002fe40000000009 */
[----:B------:R-:W-:Y:S01]  /*0ea0*/  @P5 FMUL R6, R6, 0.25 ;  /* 0x3e80000006065820 */ /* 0x000fe20000400000 */
[----:B------:R-:W-:-:S03]  /*0eb0*/  FSETP.GT.AND P5, PT, |R7|, 8.50705917302346158658e+37, PT ;  /* 0x7e8000000700780b */ /* 0x000fc60003fa4200 */
[----:B------:R-:W-:Y:S01]  /*0ec0*/  @!P4 FMUL R6, R6, 16777216 ;  /* 0x4b8000000606c820 */ /* 0x000fe20000400000 */
[----:B------:R-:W-:Y:S02]  /*0ed0*/  FSEL R53, R2, R61, P5 ;  /* 0x0000003d02357208 */ /* 0x000fe40002800000 */
[----:B------:R-:W1:Y:S03]  /*0ee0*/  LDS.64 R2, [R0.X8] ;  /* 0x0000000000027984 */ /* 0x000e660000008a00 */
[----:B------:R-:W2:Y:S01]  /*0ef0*/  MUFU.RCP R6, R6 ;  /* 0x0000000600067308 */ /* 0x000ea20000001000 */
[----:B------:R-:W-:Y:S01]  /*0f00*/  @!P6 FMUL R53, R53, 16777216 ;  /* 0x4b8000003535e820 */ /* 0x000fe20000400000 */
[----:B0-----:R-:W-:Y:S02]  /*0f10*/  FFMA R52, R5, R49, R10 ;  /* 0x0000003105347223 */ /* 0x001fe4000000000a */
[----:B------:R-:W-:-:S02]  /*0f20*/  @P5 FMUL R7, R7, 0.25 ;  /* 0x3e80000007075820 */ /* 0x000fc40000400000 */
[----:B------:R-:W-:Y:S01]  /*0f30*/  FADD R5, R47, -R52 ;  /* 0x800000342f057221 */ /* 0x000fe20000000000 */
[----:B------:R-:W-:Y:S01]  /*0f40*/  MOV R47, R52 ;  /* 0x00000034002f7202 */ /* 0x000fe20000000f00 */
[----:B------:R-:W-:Y:S02]  /*0f50*/  @!P6 FMUL R7, R7, 16777216 ;  /* 0x4b8000000707e820 */ /* 0x000fe40000400000 */
[----:B------:R-:W-:-:S04]  /*0f60*/  FFMA R51, R51, R5, R18 ;  /* 0x0000000533337223 */ /* 0x000fc80000000012 */
[----:B------:R-:W0:Y:S01]  /*0f70*/  MUFU.RCP R7, R7 ;  /* 0x0000000700077308 */ /* 0x000e220000001000 */
[----:B--2---:R-:W-:-:S04]  /*0f80*/  FFMA R49, R6, R56, R11 ;  /* 0x0000003806317223 */ /* 0x004fc8000000000b */
[----:B------:R-:W-:Y:S01]  /*0f90*/  FADD R6, R50, -R49 ;  /* 0x8000003132067221 */ /* 0x000fe20000000000 */
[----:B------:R-:W-:-:S03]  /*0fa0*/  MOV R50, R49 ;  /* 0x0000003100327202 */ /* 0x000fc60000000f00 */
[----:B------:R-:W-:Y:S01]  /*0fb0*/  FFMA R6, R74, R6, R19 ;  /* 0x000000064a067223 */ /* 0x000fe20000000013 */
[----:B0-----:R-:W-:Y:S01]  /*0fc0*/  FFMA R56, R7, R53, R12 ;  /* 0x0000003507387223 */ /* 0x001fe2000000000c */
[----:B------:R-:W-:Y:S01]  /*0fd0*/  FADD R53, R37, 1 ;  /* 0x3f80000025357421 */ /* 0x000fe20000000000 */
[----:B------:R-:W-:Y:S06]  /*0fe0*/  BAR.SYNC 0x0 ;  /* 0x0000000000007b1d */ /* 0x000fec0000000000 */
[----:B-1----:R-:W-:Y:S01]  /*0ff0*/  FSETP.GT.AND P4, PT, |R2|, 8.50705917302346158658e+37, PT ;  /* 0x7e8000000200780b */ /* 0x002fe20003f84200 */
[----:B------:R-:W-:Y:S01]  /*1000*/  STS [R0.X4], R53 ;  /* 0x0000003500007388 */ /* 0x000fe20000004800 */
[----:B------:R-:W-:Y:S01]  /*1010*/  FSETP.GT.AND P6, PT, |R3|, 8.50705917302346158658e+37, PT ;  /* 0x7e8000000300780b */ /* 0x000fe20003fc4200 */
[----:B------:R-:W-:Y:S01]  /*1020*/  FADD R7, R41, -R56 ;  /* 0x8000003829077221 */ /* 0x000fe20000000000 */
[----:B------:R-:W-:Y:S01]  /*1030*/  FSEL R62, R55, R60, P4 ;  /* 0x0000003c373e7208 */ /* 0x000fe20002000000 */
[----:B------:R-:W-:Y:S01]  /*1040*/  FADD R55, R39, 1 ;  /* 0x3f80000027377421 */ /* 0x000fe20000000000 */
[----:B------:R-:W-:Y:S01]  /*1050*/  FSEL R73, R4, R63, P6 ;  /* 0x0000003f04497208 */ /* 0x000fe20003000000 */
[----:B------:R-:W-:Y:S01]  /*1060*/  FADD R4, R48, -R46 ;  /* 0x8000002e30047221 */ /* 0x000fe20000000000 */
[----:B------:R-:W-:Y:S01]  /*1070*/  FSETP.GEU.AND P5, PT, |R2|, 1.175494350822287508e-38, PT ;  /* 0x008000000200780b */ /* 0x000fe20003fae200 */
[----:B------:R-:W-:Y:S01]  /*1080*/  FADD R48, R32, -R15 ;  /* 0x8000000f20307221 */ /* 0x000fe20000000000 */
[----:B------:R-:W-:Y:S01]  /*1090*/  STS [R0.X4+0x400], R55 ;  /* 0x0004003700007388 */ /* 0x000fe20000004800 */
[----:B------:R-:W-:Y:S01]  /*10a0*/  FFMA R54, R54, R4, R17 ;  /* 0x0000000436367223 */ /* 0x000fe20000000011 */
[----:B------:R-:W-:Y:S01]  /*10b0*/  FFMA R7, R61, R7, R20 ;  /* 0x000000073d077223 */ /* 0x000fe20000000014 */
[----:B------:R-:W-:Y:S01]  /*10c0*/  @P4 FMUL R2, R2, 0.25 ;  /* 0x3e80000002024820 */ /* 0x000fe20000400000 */
[----:B------:R-:W-:Y:S06]  /*10d0*/  BAR.SYNC 0x0 ;  /* 0x0000000000007b1d */ /* 0x000fec0000000000 */
[----:B------:R-:W0:Y:S01]  /*10e0*/  LDS.64 R4, [R0.X8] ;  /* 0x0000000000047984 */ /* 0x000e220000008a00 */
[----:B------:R-:W-:Y:S01]  /*10f0*/  @!P5 FMUL R62, R62, 16777216 ;  /* 0x4b8000003e3ed820 */ /* 0x000fe20000400000 */
[----:B------:R-:W-:Y:S01]  /*1100*/  @!P5 FMUL R2, R2, 16777216 ;  /* 0x4b8000000202d820 */ /* 0x000fe20000400000 */
[C---:B------:R-:W-:Y:S01]  /*1110*/  FSETP.GEU.AND P4, PT, |R3|.reuse, 1.175494350822287508e-38, PT ;  /* 0x008000000300780b */ /* 0x040fe20003f8e200 */
[----:B------:R-:W-:Y:S01]  /*1120*/  @P6 FMUL R3, R3, 0.25 ;  /* 0x3e80000003036820 */ /* 0x000fe20000400000 */
[----:B------:R-:W-:-:S03]  /*1130*/  FMUL R41, R48, 0.25 ;  /* 0x3e80000030297820 */ /* 0x000fc60000400000 */
[----:B------:R-:W1:Y:S08]  /*1140*/  MUFU.RCP R2, R2 ;  /* 0x0000000200027308 */ /* 0x000e700000001000 */
[----:B------:R-:W-:Y:S01]  /*1150*/  @!P4 FMUL R3, R3, 16777216 ;  /* 0x4b8000000303c820 */ /* 0x000fe20000400000 */
[----:B------:R-:W-:-:S05]  /*1160*/  @!P4 FMUL R73, R73, 16777216 ;  /* 0x4b8000004949c820 */ /* 0x000fca0000400000 */
[----:B------:R-:W2:Y:S01]  /*1170*/  MUFU.RCP R3, R3 ;  /* 0x0000000300037308 */ /* 0x000ea20000001000 */
[----:B-1----:R-:W-:Y:S01]  /*1180*/  FFMA R61, R2, R62, R13 ;  /* 0x0000003e023d7223 */ /* 0x002fe2000000000d */
[----:B--2---:R-:W-:Y:S01]  /*1190*/  FFMA R62, R3, R73, R14 ;  /* 0x00000049033e7223 */ /* 0x004fe2000000000e */
[C---:B0-----:R-:W-:Y:S02]  /*11a0*/  FSETP.GT.AND P5, PT, |R4|.reuse, 8.50705917302346158658e+37, PT ;  /* 0x7e8000000400780b */ /* 0x041fe40003fa4200 */
[----:B------:R-:W-:Y:S01]  /*11b0*/  FSETP.GEU.AND P6, PT, |R4|, 1.175494350822287508e-38, PT ;  /* 0x008000000400780b */ /* 0x000fe20003fce200 */
[----:B------:R-:W-:Y:S01]  /*11c0*/  FADD R3, R43, -R62 ;  /* 0x8000003e2b037221 */ /* 0x000fe20000000000 */
[----:B------:R-:W-:Y:S02]  /*11d0*/  FSETP.GT.AND P4, PT, |R5|, 8.50705917302346158658e+37, PT ;  /* 0x7e8000000500780b */ /* 0x000fe40003f84200 */
[----:B------:R-:W-:Y:S01]  /*11e0*/  FSEL R41, R41, R48, P5 ;  /* 0x0000003029297208 */ /* 0x000fe20002800000 */
[----:B------:R-:W-:Y:S01]  /*11f0*/  FFMA R63, R63, R3, R22 ;  /* 0x000000033f3f7223 */ /* 0x000fe20000000016 */
[----:B------:R-:W-:-:S05]  /*1200*/  MOV R43, R62 ;  /* 0x0000003e002b7202 */ /* 0x000fca0000000f00 */
[----:B------:R-:W-:Y:S01]  /*1210*/  @P5 FMUL R4, R4, 0.25 ;  /* 0x3e80000004045820 */ /* 0x000fe20000400000 */
[----:B------:R-:W-:Y:S01]  /*1220*/  FSETP.GEU.AND P5, PT, |R5|, 1.175494350822287508e-38, PT ;  /* 0x008000000500780b */ /* 0x000fe20003fae200 */
[----:B------:R-:W-:Y:S02]  /*1230*/  @!P6 FMUL R41, R41, 16777216 ;  /* 0x4b8000002929e820 */ /* 0x000fe40000400000 */
[----:B------:R-:W-:Y:S01]  /*1240*/  @!P6 FMUL R4, R4, 16777216 ;  /* 0x4b8000000404e820 */ /* 0x000fe20000400000 */
[----:B------:R-:W-:-:S05]  /*1250*/  @P4 FMUL R5, R5, 0.25 ;  /* 0x3e80000005054820 */ /* 0x000fca0000400000 */
[----:B------:R-:W0:Y:S04]  /*1260*/  MUFU.RCP R4, R4 ;  /* 0x0000000400047308 */ /* 0x000e280000001000 */
[----:B------:R-:W-:-:S06]  /*1270*/  @!P5 FMUL R5, R5, 16777216 ;  /* 0x4b8000000505d820 */ /* 0x000fcc0000400000 */
[----:B------:R-:W1:Y:S01]  /*1280*/  MUFU.RCP R5, R5 ;  /* 0x0000000500057308 */ /* 0x000e620000001000 */
[----:B0-----:R-:W-:Y:S01]  /*1290*/  FFMA R73, R4, R41, R15 ;  /* 0x0000002904497223 */ /* 0x001fe2000000000f */
[----:B------:R-:W-:-:S04]  /*12a0*/  FADD R41, R45, -R16 ;  /* 0x800000102d297221 */ /* 0x000fc80000000000 */
[----:B------:R-:W-:-:S05]  /*12b0*/  FMUL R2, R41, 0.25 ;  /* 0x3e80000029027820 */ /* 0x000fca0000400000 */
[----:B------:R-:W-:-:S05]  /*12c0*/  FSEL R2, R2, R41, P4 ;  /* 0x0000002902027208 */ /* 0x000fca0002000000 */
[----:B------:R-:W-:-:S04]  /*12d0*/  @!P5 FMUL R2, R2, 16777216 ;  /* 0x4b8000000202d820 */ /* 0x000fc80000400000 */
[----:B-1----:R-:W-:Y:S01]  /*12e0*/  FFMA R4, R5, R2, R16 ;  /* 0x0000000205047223 */ /* 0x002fe20000000010 */
[----:B------:R-:W-:Y:S01]  /*12f0*/  FADD R2, R44, -R61 ;  /* 0x8000003d2c027221 */ /* 0x000fe20000000000 */
[----:B------:R-:W-:Y:S02]  /*1300*/  MOV R44, R61 ;  /* 0x0000003d002c7202 */ /* 0x000fe40000000f00 */
[----:B------:R-:W-:Y:S01]  /*1310*/  FADD R3, R45, -R4 ;  /* 0x800000042d037221 */ /* 0x000fe20000000000 */
[----:B------:R-:W-:Y:S01]  /*1320*/  FFMA R60, R60, R2, R21 ;  /* 0x000000023c3c7223 */ /* 0x000fe20000000015 */
[--C-:B------:R-:W-:Y:S01]  /*1330*/  FADD R2, R32, -R73.reuse ;  /* 0x8000004920027221 */ /* 0x100fe20000000000 */
[----:B------:R-:W-:Y:S01]  /*1340*/  IMAD.MOV.U32 R32, RZ, RZ, R73 ;  /* 0x000000ffff207224 */ /* 0x000fe200078e0049 */
[----:B------:R-:W-:Y:S01]  /*1350*/  FFMA R3, R41, R3, R24 ;  /* 0x0000000329037223 */ /* 0x000fe20000000018 */
[----:B------:R-:W-:Y:S01]  /*1360*/  IMAD.MOV.U32 R41, RZ, RZ, R56 ;  /* 0x000000ffff297224 */ /* 0x000fe200078e0038 */
[----:B------:R-:W-:Y:S01]  /*1370*/  FFMA R2, R48, R2, R23 ;  /* 0x0000000230027223 */ /* 0x000fe20000000017 */
[----:B------:R-:W-:Y:S01]  /*1380*/  IMAD.MOV.U32 R48, RZ, RZ, R46 ;  /* 0x000000ffff307224 */ /* 0x000fe200078e002e */
[----:B------:R-:W-:-:S02]  /*1390*/  MOV R45, R4 ;  /* 0x00000004002d7202 */ /* 0x000fc40000000f00 */
.L_x_2:
[----:B------:R-:W-:Y:S01]  /*13a0*/  ISETP.NE.AND P6, PT, R66, RZ, PT ;  /* 0x000000ff4200720c */ /* 0x000fe20003fc5270 */
[----:B------:R-:W-:Y:S01]  /*13b0*/  UIADD3 UR4, UR4, 0x800, URZ ;  /* 0x0000080004047890 */ /* 0x000fe2000fffe03f */
[----:B------:R-:W-:Y:S01]  /*13c0*/  FSEL R9, R48, R9, P0 ;  /* 0x0000000930097208 */ /* 0x000fe20000000000 */
[----:B------:R-:W-:Y:S01]  /*13d0*/  ULDC UR5, c[0x0][0x184] ;  /* 0x0000610000057ab9 */ /* 0x000fe20000000800 */
[----:B------:R-:W-:Y:S01]  /*13e0*/  P2R R52, PR, RZ, 0x40 ;  /* 0x00000040ff347803 */ /* 0x000fe20000000000 */
[----:B------:R-:W-:Y:S01]  /*13f0*/  UISETP.GE.AND UP1, UPT, UR4, UR5, UPT ;  /* 0x000000050400728c */ /* 0x000fe2000bf26270 */
[----:B------:R-:W-:-:S02]  /*1400*/  ISETP.NE.AND P6, PT, R67, RZ, PT ;  /* 0x000000ff4300720c */ /* 0x000fc40003fc5270 */
[----:B------:R-:W-:Y:S02]  /*1410*/  FSEL R17, R54, R17, P0 ;  /* 0x0000001136117208 */ /* 0x000fe40000000000 */
[----:B------:R-:W-:Y:S02]  /*1420*/  P2R R49, PR, RZ, 0x40 ;  /* 0x00000040ff317803 */ /* 0x000fe40000000000 */
[----:B------:R-:W-:Y:S02]  /*1430*/  ISETP.NE.AND P6, PT, R64, RZ, PT ;  /* 0x000000ff4000720c */ /* 0x000fe40003fc5270 */
[----:B------:R-:W-:Y:S02]  /*1440*/  ISETP.NE.AND P0, PT, R70, RZ, PT ;  /* 0x000000ff4600720c */ /* 0x000fe40003f05270 */
[----:B------:R-:W-:Y:S02]  /*1450*/  P2R R46, PR, RZ, 0x40 ;  /* 0x00000040ff2e7803 */ /* 0x000fe40000000000 */
[----:B------:R-:W-:-:S02]  /*1460*/  ISETP.NE.AND P6, PT, R57, RZ, PT ;  /* 0x000000ff3900720c */ /* 0x000fc40003fc5270 */
[----:B------:R-:W-:Y:S02]  /*1470*/  FSEL R27, R34, R27, P0 ;  /* 0x0000001b221b7208 */ /* 0x000fe40000000000 */
[----:B------:R-:W-:Y:S02]  /*1480*/  P2R R5, PR, RZ, 0x40 ;  /* 0x00000040ff057803 */ /* 0x000fe40000000000 */
[----:B------:R-:W-:Y:S02]  /*1490*/  ISETP.NE.AND P6, PT, R58, RZ, PT ;  /* 0x000000ff3a00720c */ /* 0x000fe40003fc5270 */
[----:B------:R-:W-:Y:S02]  /*14a0*/  PLOP3.LUT P0, PT, PT, PT, UP1, 0x80, 0x0 ;  /* 0x000000000000781c */ /* 0x000fe40003f0f018 */
[----:B------:R-:W-:Y:S02]  /*14b0*/  P2R R4, PR, RZ, 0x40 ;  /* 0x00000040ff047803 */ /* 0x000fe40000000000 */
[----:B------:R-:W-:-:S02]  /*14c0*/  ISETP.NE.AND P6, PT, R59, RZ, PT ;  /* 0x000000ff3b00720c */ /* 0x000fc40003fc5270 */
[----:B------:R-:W-:Y:S02]  /*14d0*/  FSEL R10, R47, R10, P1 ;  /* 0x0000000a2f0a7208 */ /* 0x000fe40000800000 */
[----:B------:R-:W-:Y:S02]  /*14e0*/  FSEL R13, R44, R13, P6 ;  /* 0x0000000d2c0d7208 */ /* 0x000fe40003000000 */
[----:B------:R-:W-:Y:S02]  /*14f0*/  FSEL R21, R60, R21, P6 ;  /* 0x000000153c157208 */ /* 0x000fe40003000000 */
[----:B------:R-:W-:Y:S02]  /*1500*/  ISETP.NE.AND P6, PT, R4, RZ, PT ;  /* 0x000000ff0400720c */ /* 0x000fe40003fc5270 */
[----:B------:R-:W-:Y:S02]  /*1510*/  FSEL R18, R51, R18, P1 ;  /* 0x0000001233127208 */ /* 0x000fe40000800000 */
[----:B------:R-:W-:-:S02]  /*1520*/  FSEL R14, R43, R14, P6 ;  /* 0x0000000e2b0e7208 */ /* 0x000fc40003000000 */
[----:B------:R-:W-:Y:S02]  /*1530*/  FSEL R22, R63, R22, P6 ;  /* 0x000000163f167208 */ /* 0x000fe40003000000 */
[----:B------:R-:W-:Y:S02]  /*1540*/  ISETP.NE.AND P6, PT, R5, RZ, PT ;  /* 0x000000ff0500720c */ /* 0x000fe40003fc5270 */
[----:B------:R-:W-:Y:S02]  /*1550*/  FSEL R11, R50, R11, P2 ;  /* 0x0000000b320b7208 */ /* 0x000fe40001000000 */
[----:B------:R-:W-:Y:S02]  /*1560*/  FSEL R15, R32, R15, P6 ;  /* 0x0000000f200f7208 */ /* 0x000fe40003000000 */
[----:B------:R-:W-:Y:S02]  /*1570*/  FSEL R23, R2, R23, P6 ;  /* 0x0000001702177208 */ /* 0x000fe40003000000 */
        /* <DEDUP_REMOVED lines=9> */
[----:B------:R-:W-:Y:S02]  /*1610*/  ISETP.NE.AND P4, PT, R69, RZ, PT ;  /* 0x000000ff4500720c */ /* 0x000fe40003f85270 */
[----:B------:R-:W-:Y:S02]  /*1620*/  ISETP.NE.AND P1, PT, R71, RZ, PT ;  /* 0x000000ff4700720c */ /* 0x000fe40003f25270 */
[----:B------:R-:W-:Y:S02]  /*1630*/  ISETP.NE.AND P2, PT, R72, RZ, PT ;  /* 0x000000ff4800720c */ /* 0x000fe40003f45270 */
[----:B------:R-:W-:-:S02]  /*1640*/  ISETP.NE.AND P3, PT, R65, RZ, PT ;  /* 0x000000ff4100720c */ /* 0x000fc40003f65270 */
[----:B------:R-:W-:Y:S02]  /*1650*/  ISETP.NE.AND P6, PT, R52, RZ, PT ;  /* 0x000000ff3400720c */ /* 0x000fe40003fc5270 */
[----:B------:R-:W-:Y:S02]  /*1660*/  FSEL R29, R36, R29, P3 ;  /* 0x0000001d241d7208 */ /* 0x000fe40001800000 */
[----:B------:R-:W-:Y:S02]  /*1670*/  FSEL R31, R38, R31, P2 ;  /* 0x0000001f261f7208 */ /* 0x000fe40001000000 */
[----:B------:R-:W-:Y:S02]  /*1680*/  FSEL R33, R40, R33, P1 ;  /* 0x0000002128217208 */ /* 0x000fe40000800000 */
[----:B------:R-:W-:Y:S02]  /*1690*/  FSEL R35, R42, R35, P6 ;  /* 0x000000232a237208 */ /* 0x000fe40003000000 */
[----:B------:R-:W-:-:S02]  /*16a0*/  FSEL R37, R53, R37, P5 ;  /* 0x0000002535257208 */ /* 0x000fc40002800000 */
[----:B------:R-:W-:Y:S01]  /*16b0*/  FSEL R39, R55, R39, P4 ;  /* 0x0000002737277208 */ /* 0x000fe20002000000 */
[----:B------:R-:W-:Y:S01]  /*16c0*/  @P0 CALL.REL.NOINC `(.L_x_1) ;  /* 0x0000001000000944 */ /* 0x000fe20003c00000 */
[----:B------:R-:W-:Y:S05]  /*16d0*/  BRA `(.L_x_3) ;  /* 0xffffec3000007947 */ /* 0x000fea000383ffff */
.L_x_1:
[----:B------:R-:W-:Y:S06]  /*16e0*/  BAR.SYNC 0x0 ;  /* 0x0000000000007b1d */ /* 0x000fec0000000000 */
[----:B------:R-:W-:Y:S01]  /*16f0*/  STS [R0.X4], R25 ;  /* 0x0000001900007388 */ /* 0x000fe20000004800 */
[----:B------:R-:W-:Y:S01]  /*1700*/  FADD R26, -R9, R10 ;  /* 0x0000000a091a7221 */ /* 0x000fe20000000100 */
[----:B------:R-:W-:Y:S02]  /*1710*/  UMOV UR9, 0x4 ;  /* 0x0000000400097882 */ /* 0x000fe40000000000 */
[----:B------:R-:W-:Y:S01]  /*1720*/  STS [R8.X4], R27 ;  /* 0x0000001b08007388 */ /* 0x000fe20000004800 */
[----:B------:R-:W-:-:S02]  /*1730*/  ULDC.64 UR4, c[0x0][0x168] ;  /* 0x00005a0000047ab9 */ /* 0x000fc40000000a00 */
[----:B------:R-:W-:Y:S01]  /*1740*/  UIMAD.WIDE UR4, UR8, UR9, UR4 ;  /* 0x00000009080472a5 */ /* 0x000fe2000f8e0204 */
[----:B------:R-:W-:Y:S06]  /*1750*/  BAR.SYNC 0x0 ;  /* 0x0000000000007b1d */ /* 0x000fec0000000000 */
[----:B------:R-:W0:Y:S01]  /*1760*/  LDS.64 R4, [R28.X4] ;  /* 0x000000001c047984 */ /* 0x000e220000004a00 */
[----:B------:R-:W-:Y:S01]  /*1770*/  FADD R27, R17, R18 ;  /* 0x00000012111b7221 */ /* 0x000fe20000000000 */
[----:B------:R-:W-:Y:S02]  /*1780*/  ULDC.64 UR6, c[0x0][0x170] ;  /* 0x00005c0000067ab9 */ /* 0x000fe40000000a00 */
[----:B------:R-:W-:Y:S06]  /*1790*/  BAR.SYNC 0x0 ;  /* 0x0000000000007b1d */ /* 0x000fec0000000000 */
[----:B------:R-:W-:Y:S01]  /*17a0*/  STS [R0.X4], R29 ;  /* 0x0000001d00007388 */ /* 0x000fe20000004800 */
[----:B------:R-:W-:-:S03]  /*17b0*/  UIMAD.WIDE UR6, UR8, UR9, UR6 ;  /* 0x00000009080672a5 */ /* 0x000fc6000f8e0206 */
[----:B------:R-:W-:Y:S04]  /*17c0*/  STS [R8.X4], R31 ;  /* 0x0000001f08007388 */ /* 0x000fe80000004800 */
[----:B------:R-:W-:Y:S06]  /*17d0*/  BAR.SYNC 0x0 ;  /* 0x0000000000007b1d */ /* 0x000fec0000000000 */
[----:B------:R-:W1:Y:S01]  /*17e0*/  LDS.64 R2, [R28.X4] ;  /* 0x000000001c027984 */ /* 0x000e620000004a00 */
[----:B------:R-:W-:-:S03]  /*17f0*/  FMUL R29, R26, R26 ;  /* 0x0000001a1a1d7220 */ /* 0x000fc60000400000 */
[----:B------:R-:W-:Y:S06]  /*1800*/  BAR.SYNC 0x0 ;  /* 0x0000000000007b1d */ /* 0x000fec0000000000 */
[----:B------:R-:W-:Y:S04]  /*1810*/  STS [R0.X4], R33 ;  /* 0x0000002100007388 */ /* 0x000fe80000004800 */
[----:B------:R-:W-:Y:S01]  /*1820*/  STS [R8.X4], R35 ;  /* 0x0000002308007388 */ /* 0x000fe20000004800 */
[C---:B0-----:R-:W-:Y:S01]  /*1830*/  FADD R41, R4.reuse, R5 ;  /* 0x0000000504297221 */ /* 0x041fe20000000000 */
[----:B------:R-:W-:-:S03]  /*1840*/  FMUL R4, R4, R29 ;  /* 0x0000001d04047220 */ /* 0x000fc60000400000 */
[C---:B------:R-:W-:Y:S01]  /*1850*/  FMUL R6, R41.reuse, 0.25 ;  /* 0x3e80000029067820 */ /* 0x040fe20000400000 */
[----:B------:R-:W-:Y:S06]  /*1860*/  BAR.SYNC 0x0 ;  /* 0x0000000000007b1d */ /* 0x000fec0000000000 */
[C---:B------:R-:W-:Y:S02]  /*1870*/  FSETP.GEU.AND P2, PT, |R41|.reuse, 1.175494350822287508e-38, PT ;  /* 0x008000002900780b */ /* 0x040fe40003f4e200 */
[----:B------:R-:W-:-:S04]  /*1880*/  FSETP.GT.AND P0, PT, |R41|, 8.50705917302346158658e+37, PT ;  /* 0x7e8000002900780b */ /* 0x000fc80003f04200 */
[----:B------:R-:W-:Y:S02]  /*1890*/  FSEL R25, R6, R41, P0 ;  /* 0x0000002906197208 */ /* 0x000fe40000000000 */
[----:B------:R-:W0:Y:S04]  /*18a0*/  LDS.64 R6, [R28.X4] ;  /* 0x000000001c067984 */ /* 0x000e280000004a00 */
[----:B------:R-:W-:Y:S06]  /*18b0*/  BAR.SYNC 0x0 ;  /* 0x0000000000007b1d */ /* 0x000fec0000000000 */
[----:B-1----:R-:W-:Y:S01]  /*18c0*/  FADD R32, R2, R41 ;  /* 0x0000002902207221 */ /* 0x002fe20000000000 */
[----:B------:R-:W-:Y:S01]  /*18d0*/  @!P2 FMUL R25, R25, 16777216 ;  /* 0x4b8000001919a820 */ /* 0x000fe20000400000 */
[----:B------:R-:W-:Y:S01]  /*18e0*/  STS [R0.X4], R37 ;  /* 0x0000002500007388 */ /* 0x000fe20000004800 */
[----:B------:R-:W-:Y:S01]  /*18f0*/  @P0 FMUL R5, R5, 0.25 ;  /* 0x3e80000005050820 */ /* 0x000fe20000400000 */
[C---:B------:R-:W-:Y:S01]  /*1900*/  FMUL R31, R32.reuse, 0.25 ;  /* 0x3e800000201f7820 */ /* 0x040fe20000400000 */
[C---:B------:R-:W-:Y:S01]  /*1910*/  FSETP.GEU.AND P3, PT, |R32|.reuse, 1.175494350822287508e-38, PT ;  /* 0x008000002000780b */ /* 0x040fe20003f6e200 */
[----:B------:R-:W1:Y:S01]  /*1920*/  MUFU.RCP R30, R25 ;  /* 0x00000019001e7308 */ /* 0x000e620000001000 */
[----:B------:R-:W-:Y:S01]  /*1930*/  FSETP.GT.AND P1, PT, |R32|, 8.50705917302346158658e+37, PT ;  /* 0x7e8000002000780b */ /* 0x000fe20003f24200 */
[----:B------:R-:W-:Y:S01]  /*1940*/  FADD R17, R3, R32 ;  /* 0x0000002003117221 */ /* 0x000fe20000000000 */
[----:B------:R-:W-:Y:S01]  /*1950*/  STS [R8.X4], R39 ;  /* 0x0000002708007388 */ /* 0x000fe20000004800 */
[----:B------:R-:W-:Y:S01]  /*1960*/  @!P2 FMUL R5, R5, 16777216 ;  /* 0x4b8000000505a820 */ /* 0x000fe20000400000 */
[----:B------:R-:W-:Y:S01]  /*1970*/  FSEL R31, R31, R32, P1 ;  /* 0x000000201f1f7208 */ /* 0x000fe20000800000 */
[----:B------:R-:W-:Y:S01]  /*1980*/  FMUL R18, R17, 0.25 ;  /* 0x3e80000011127820 */ /* 0x000fe20000400000 */
[----:B------:R-:W-:Y:S06]  /*1990*/  BAR.SYNC 0x0 ;  /* 0x0000000000007b1d */ /* 0x000fec0000000000 */
[----:B------:R-:W-:Y:S01]  /*19a0*/  @!P3 FMUL R31, R31, 16777216 ;  /* 0x4b8000001f1fb820 */ /* 0x000fe20000400000 */
[----:B------:R-:W2:Y:S04]  /*19b0*/  LDS.64 R28, [R28.X4] ;  /* 0x000000001c1c7984 */ /* 0x000ea80000004a00 */
[----:B------:R-:W-:Y:S06]  /*19c0*/  BAR.SYNC 0x0 ;  /* 0x0000000000007b1d */ /* 0x000fec0000000000 */
[C---:B------:R-:W-:Y:S01]  /*19d0*/  FSETP.GEU.AND P0, PT, |R17|.reuse, 1.175494350822287508e-38, PT ;  /* 0x008000001100780b */ /* 0x040fe20003f0e200 */
[----:B------:R-:W3:Y:S01]  /*19e0*/  MUFU.RCP R31, R31 ;  /* 0x0000001f001f7308 */ /* 0x000ee20000001000 */
[----:B------:R-:W-:Y:S01]  /*19f0*/  FSETP.GT.AND P2, PT, |R17|, 8.50705917302346158658e+37, PT ;  /* 0x7e8000001100780b */ /* 0x000fe20003f44200 */
[----:B-1----:R-:W-:Y:S01]  /*1a00*/  FMUL R30, R30, R5 ;  /* 0x000000051e1e7220 */ /* 0x002fe20000400000 */
[----:B------:R-:W-:Y:S01]  /*1a10*/  @P1 FMUL R2, R2, 0.25 ;  /* 0x3e80000002021820 */ /* 0x000fe20000400000 */
[----:B------:R-:W-:-:S02]  /*1a20*/  FSETP.NEU.AND P1, PT, R41, RZ, PT ;  /* 0x000000ff2900720b */ /* 0x000fc40003f2d000 */
[----:B------:R-:W-:Y:S01]  /*1a30*/  FSEL R18, R18, R17, P2 ;  /* 0x0000001112127208 */ /* 0x000fe20001000000 */
[----:B------:R-:W-:Y:S01]  /*1a40*/  @!P3 FMUL R2, R2, 16777216 ;  /* 0x4b8000000202b820 */ /* 0x000fe20000400000 */
[----:B------:R-:W-:Y:S02]  /*1a50*/  FSEL R30, R30, RZ, P1 ;  /* 0x000000ff1e1e7208 */ /* 0x000fe40000800000 */
[----:B------:R-:W-:Y:S02]  /*1a60*/  FSETP.NEU.AND P1, PT, R32, RZ, PT ;  /* 0x000000ff2000720b */ /* 0x000fe40003f2d000 */
[----:B------:R-:W-:Y:S01]  /*1a70*/  @!P0 FMUL R18, R18, 16777216 ;  /* 0x4b80000012128820 */ /* 0x000fe20000400000 */
[----:B------:R-:W-:Y:S01]  /*1a80*/  FFMA R26, R26, R30, R9 ;  /* 0x0000001e1a1a7223 */ /* 0x000fe20000000009 */
[----:B------:R-:W-:Y:S01]  /*1a90*/  @P2 FMUL R3, R3, 0.25 ;  /* 0x3e80000003032820 */ /* 0x000fe20000400000 */
[----:B------:R-:W-:Y:S01]  /*1aa0*/  FFMA R4, R30, R4, R27 ;  /* 0x000000041e047223 */ /* 0x000fe2000000001b */
[----:B------:R1:W4:Y:S01]  /*1ab0*/  MUFU.RCP R34, R18 ;  /* 0x0000001200227308 */ /* 0x0003220000001000 */
[----:B---3--:R-:W-:Y:S01]  /*1ac0*/  FMUL R5, R31, R2 ;  /* 0x000000021f057220 */ /* 0x008fe20000400000 */
[----:B0-----:R-:W-:Y:S01]  /*1ad0*/  FADD R2, R6, R17 ;  /* 0x0000001106027221 */ /* 0x001fe20000000000 */
[----:B------:R-:W-:Y:S01]  /*1ae0*/  FADD R11, -R26, R11 ;  /* 0x0000000b1a0b7221 */ /* 0x000fe20000000100 */
[----:B------:R-:W-:Y:S01]  /*1af0*/  @!P0 FMUL R3, R3, 16777216 ;  /* 0x4b80000003038820 */ /* 0x000fe20000400000 */
[----:B------:R-:W-:Y:S01]  /*1b00*/  FADD R4, R4, R19 ;  /* 0x0000001304047221 */ /* 0x000fe20000000000 */
[----:B------:R-:W-:Y:S01]  /*1b10*/  FSEL R5, R5, RZ, P1 ;  /* 0x000000ff05057208 */ /* 0x000fe20000800000 */
[C---:B------:R-:W-:Y:S01]  /*1b20*/  FMUL R27, R2.reuse, 0.25 ;  /* 0x3e800000021b7820 */ /* 0x040fe20000400000 */
[C---:B------:R-:W-:Y:S01]  /*1b30*/  FSETP.GT.AND P2, PT, |R2|.reuse, 8.50705917302346158658e+37, PT ;  /* 0x7e8000000200780b */ /* 0x040fe20003f44200 */
[C---:B-1----:R-:W-:Y:S01]  /*1b40*/  FMUL R18, R11.reuse, R11 ;  /* 0x0000000b0b127220 */ /* 0x042fe20000400000 */
[----:B------:R-:W-:Y:S01]  /*1b50*/  FSETP.GEU.AND P3, PT, |R2|, 1.175494350822287508e-38, PT ;  /* 0x008000000200780b */ /* 0x000fe20003f6e200 */
[----:B------:R-:W-:Y:S01]  /*1b60*/  FFMA R25, R11, R5, R26 ;  /* 0x000000050b197223 */ /* 0x000fe2000000001a */
[----:B------:R-:W-:Y:S01]  /*1b70*/  FADD R11, R7, R2 ;  /* 0x00000002070b7221 */ /* 0x000fe20000000000 */
[----:B------:R-:W-:Y:S01]  /*1b80*/  FMUL R18, R41, R18 ;  /* 0x0000001229127220 */ /* 0x000fe20000400000 */
[----:B------:R-:W-:Y:S01]  /*1b90*/  FSEL R27, R27, R2, P2 ;  /* 0x000000021b1b7208 */ /* 0x000fe20001000000 */
[----:B------:R-:W-:Y:S01]  /*1ba0*/  FADD R12, -R25, R12 ;  /* 0x0000000c190c7221 */ /* 0x000fe20000000100 */
[----:B----4-:R-:W-:Y:S01]  /*1bb0*/  FMUL R34, R34, R3 ;  /* 0x0000000322227220 */ /* 0x010fe20000400000 */
[----:B------:R-:W-:Y:S01]  /*1bc0*/  FFMA R5, R5, R18, R4 ;  /* 0x0000001205057223 */ /* 0x000fe20000000004 */
[----:B------:R-:W-:Y:S01]  /*1bd0*/  FSETP.NEU.AND P1, PT, R17, RZ, PT ;  /* 0x000000ff1100720b */ /* 0x000fe20003f2d000 */
[----:B------:R-:W-:Y:S01]  /*1be0*/  FMUL R3, R12, R12 ;  /* 0x0000000c0c037220 */ /* 0x000fe20000400000 */
[----:B------:R-:W-:Y:S01]  /*1bf0*/  FSETP.GEU.AND P0, PT, |R11|, 1.175494350822287508e-38, PT ;  /* 0x008000000b00780b */ /* 0x000fe20003f0e200 */
[----:B------:R-:W-:Y:S01]  /*1c00*/  FADD R5, R5, R20 ;  /* 0x0000001405057221 */ /* 0x000fe20000000000 */
[----:B------:R-:W-:Y:S01]  /*1c10*/  FSEL R34, R34, RZ, P1 ;  /* 0x000000ff22227208 */ /* 0x000fe20000800000 */
[----:B------:R-:W-:Y:S01]  /*1c20*/  FMUL R18, R11, 0.25 ;  /* 0x3e8000000b127820 */ /* 0x000fe20000400000 */
[----:B------:R-:W-:Y:S01]  /*1c30*/  @P2 FMUL R6, R6, 0.25 ;  /* 0x3e80000006062820 */ /* 0x000fe20000400000 */
[----:B--2---:R-:W-:Y:S01]  /*1c40*/  FADD R20, R28, R11 ;  /* 0x0000000b1c147221 */ /* 0x004fe20000000000 */
[----:B------:R-:W-:Y:S01]  /*1c50*/  @!P3 FMUL R27, R27, 16777216 ;  /* 0x4b8000001b1bb820 */ /* 0x000fe20000400000 */
[----:B------:R-:W-:Y:S01]  /*1c60*/  FSETP.GT.AND P1, PT, |R11|, 8.50705917302346158658e+37, PT ;  /* 0x7e8000000b00780b */ /* 0x000fe20003f24200 */
[----:B------:R-:W-:Y:S01]  /*1c70*/  FMUL R3, R32, R3 ;  /* 0x0000000320037220 */ /* 0x000fe20000400000 */
[----:B------:R-:W-:Y:S01]  /*1c80*/  @!P3 FMUL R6, R6, 16777216 ;  /* 0x4b8000000606b820 */ /* 0x000fe20000400000 */
[----:B------:R-:W-:Y:S01]  /*1c90*/  FSETP.GEU.AND P3, PT, |R20|, 1.175494350822287508e-38, PT ;  /* 0x008000001400780b */ /* 0x000fe20003f6e200 */
[----:B------:R-:W-:Y:S01]  /*1ca0*/  FADD R19, R29, R20 ;  /* 0x000000141d137221 */ /* 0x000fe20000000000 */
[----:B------:R-:W-:Y:S01]  /*1cb0*/  FSEL R18, R18, R11, P1 ;  /* 0x0000000b12127208 */ /* 0x000fe20000800000 */
[----:B------:R-:W0:Y:S01]  /*1cc0*/  MUFU.RCP R27, R27 ;  /* 0x0000001b001b7308 */ /* 0x000e220000001000 */
[----:B------:R-:W-:Y:S01]  /*1cd0*/  FFMA R4, R34, R3, R5 ;  /* 0x0000000322047223 */ /* 0x000fe20000000005 */
[C---:B------:R-:W-:Y:S01]  /*1ce0*/  FMUL R3, R20.reuse, 0.25 ;  /* 0x3e80000014037820 */ /* 0x040fe20000400000 */
[----:B------:R-:W-:Y:S01]  /*1cf0*/  FSETP.GT.AND P4, PT, |R20|, 8.50705917302346158658e+37, PT ;  /* 0x7e8000001400780b */ /* 0x000fe20003f84200 */
[----:B------:R-:W-:Y:S01]  /*1d00*/  @!P0 FMUL R18, R18, 16777216 ;  /* 0x4b80000012128820 */ /* 0x000fe20000400000 */
[C---:B------:R-:W-:Y:S01]  /*1d10*/  FSETP.GEU.AND P2, PT, |R19|.reuse, 1.175494350822287508e-38, PT ;  /* 0x008000001300780b */ /* 0x040fe20003f4e200 */
[----:B------:R-:W-:Y:S01]  /*1d20*/  FMUL R26, R19, 0.25 ;  /* 0x3e800000131a7820 */ /* 0x000fe20000400000 */
[----:B------:R-:W-:Y:S01]  /*1d30*/  FSEL R5, R3, R20, P4 ;  /* 0x0000001403057208 */ /* 0x000fe20002000000 */
[----:B------:R-:W-:Y:S01]  /*1d40*/  @P1 FMUL R7, R7, 0.25 ;  /* 0x3e80000007071820 */ /* 0x000fe20000400000 */
[----:B------:R-:W-:Y:S01]  /*1d50*/  FSETP.GT.AND P1, PT, |R19|, 8.50705917302346158658e+37, PT ;  /* 0x7e8000001300780b */ /* 0x000fe20003f24200 */
[----:B------:R-:W1:Y:S01]  /*1d60*/  MUFU.RCP R18, R18 ;  /* 0x0000001200127308 */ /* 0x000e620000001000 */
[----:B------:R-:W2:Y:S01]  /*1d70*/  SHFL.BFLY PT, R30, R19, 0x10, 0x1f ;  /* 0x0e001f00131e7f89 */ /* 0x000ea200000e0000 */
[----:B------:R-:W-:Y:S01]  /*1d80*/  @!P3 FMUL R5, R5, 16777216 ;  /* 0x4b8000000505b820 */ /* 0x000fe20000400000 */
[----:B------:R-:W-:Y:S01]  /*1d90*/  FSEL R26, R26, R19, P1 ;  /* 0x000000131a1a7208 */ /* 0x000fe20000800000 */
[----:B------:R-:W-:Y:S01]  /*1da0*/  FFMA R12, R12, R34, R25 ;  /* 0x000000220c0c7223 */ /* 0x000fe20000000019 */
[----:B------:R-:W-:Y:S01]  /*1db0*/  FSETP.NEU.AND P5, PT, R2, RZ, PT ;  /* 0x000000ff0200720b */ /* 0x000fe20003fad000 */
[----:B0-----:R-:W-:Y:S01]  /*1dc0*/  FMUL R27, R27, R6 ;  /* 0x000000061b1b7220 */ /* 0x001fe20000400000 */
[----:B------:R-:W-:Y:S01]  /*1dd0*/  @!P0 FMUL R7, R7, 16777216 ;  /* 0x4b80000007078820 */ /* 0x000fe20000400000 */
[----:B------:R-:W0:Y:S01]  /*1de0*/  MUFU.RCP R5, R5 ;  /* 0x0000000500057308 */ /* 0x000e220000001000 */
[----:B------:R-:W-:Y:S01]  /*1df0*/  @!P2 FMUL R26, R26, 16777216 ;  /* 0x4b8000001a1aa820 */ /* 0x000fe20000400000 */
[----:B------:R-:W-:Y:S01]  /*1e00*/  FADD R13, -R12, R13 ;  /* 0x0000000d0c0d7221 */ /* 0x000fe20000000100 */
[----:B------:R-:W-:Y:S01]  /*1e10*/  FSEL R27, R27, RZ, P5 ;  /* 0x000000ff1b1b7208 */ /* 0x000fe20002800000 */
[----:B------:R-:W-:Y:S01]  /*1e20*/  @P4 FMUL R28, R28, 0.25 ;  /* 0x3e8000001c1c4820 */ /* 0x000fe20000400000 */
[----:B------:R-:W-:Y:S01]  /*1e30*/  FSETP.NEU.AND P0, PT, R11, RZ, PT ;  /* 0x000000ff0b00720b */ /* 0x000fe20003f0d000 */
[C---:B------:R-:W-:Y:S01]  /*1e40*/  FMUL R6, R13.reuse, R13 ;  /* 0x0000000d0d067220 */ /* 0x040fe20000400000 */
[----:B------:R-:W-:Y:S01]  /*1e50*/  FADD R4, R4, R21 ;  /* 0x0000001504047221 */ /* 0x000fe20000000000 */
[----:B-1----:R-:W-:Y:S01]  /*1e60*/  FMUL R18, R18, R7 ;  /* 0x0000000712127220 */ /* 0x002fe20000400000 */
[----:B------:R-:W1:Y:S01]  /*1e70*/  MUFU.RCP R26, R26 ;  /* 0x0000001a001a7308 */ /* 0x000e620000001000 */
[----:B------:R-:W-:Y:S01]  /*1e80*/  FFMA R13, R13, R27, R12 ;  /* 0x0000001b0d0d7223 */ /* 0x000fe2000000000c */
[----:B------:R-:W-:Y:S01]  /*1e90*/  @!P3 FMUL R28, R28, 16777216 ;  /* 0x4b8000001c1cb820 */ /* 0x000fe20000400000 */
[----:B------:R-:W-:Y:S01]  /*1ea0*/  FMUL R6, R17, R6 ;  /* 0x0000000611067220 */ /* 0x000fe20000400000 */
[----:B------:R-:W-:Y:S01]  /*1eb0*/  FSEL R18, R18, RZ, P0 ;  /* 0x000000ff12127208 */ /* 0x000fe20000000000 */
[----:B------:R-:W-:Y:S01]  /*1ec0*/  FADD R14, -R13, R14 ;  /* 0x0000000e0d0e7221 */ /* 0x000fe20000000100 */
[----:B------:R-:W-:Y:S01]  /*1ed0*/  @P1 FMUL R29, R29, 0.25 ;  /* 0x3e8000001d1d1820 */ /* 0x000fe20000400000 */
[----:B0-----:R-:W-:Y:S01]  /*1ee0*/  FMUL R5, R5, R28 ;  /* 0x0000001c05057220 */ /* 0x001fe20000400000 */
[----:B------:R-:W-:Y:S01]  /*1ef0*/  FFMA R27, R27, R6, R4 ;  /* 0x000000061b1b7223 */ /* 0x000fe20000000004 */
[----:B------:R-:W-:Y:S01]  /*1f00*/  FMUL R3, R14, R14 ;  /* 0x0000000e0e037220 */ /* 0x000fe20000400000 */
[----:B------:R-:W-:Y:S01]  /*1f10*/  FSETP.NEU.AND P0, PT, R20, RZ, PT ;  /* 0x000000ff1400720b */ /* 0x000fe20003f0d000 */
[----:B------:R-:W-:Y:S01]  /*1f20*/  FFMA R14, R14, R18, R13 ;  /* 0x000000120e0e7223 */ /* 0x000fe2000000000d */
[----:B--2---:R-:W-:Y:S01]  /*1f30*/  FADD R6, R19, R30 ;  /* 0x0000001e13067221 */ /* 0x004fe20000000000 */
[----:B------:R-:W-:Y:S01]  /*1f40*/  @!P2 FMUL R29, R29, 16777216 ;  /* 0x4b8000001d1da820 */ /* 0x000fe20000400000 */
[----:B------:R-:W-:Y:S01]  /*1f50*/  FADD R27, R27, R22 ;  /* 0x000000161b1b7221 */ /* 0x000fe20000000000 */
[----:B------:R-:W-:Y:S01]  /*1f60*/  FMUL R3, R2, R3 ;  /* 0x0000000302037220 */ /* 0x000fe20000400000 */
[----:B------:R-:W-:Y:S01]  /*1f70*/  FSEL R5, R5, RZ, P0 ;  /* 0x000000ff05057208 */ /* 0x000fe20000000000 */
[----:B------:R-:W-:Y:S01]  /*1f80*/  FADD R15, -R14, R15 ;  /* 0x0000000f0e0f7221 */ /* 0x000fe20000000100 */
[----:B-1----:R-:W-:Y:S01]  /*1f90*/  FMUL R26, R26, R29 ;  /* 0x0000001d1a1a7220 */ /* 0x002fe20000400000 */
[----:B------:R-:W-:Y:S01]  /*1fa0*/  FSETP.GEU.AND P2, PT, |R6|, 1.175494350822287508e-38, PT ;  /* 0x008000000600780b */ /* 0x000fe20003f4e200 */
[----:B------:R-:W-:Y:S01]  /*1fb0*/  FFMA R18, R18, R3, R27 ;  /* 0x0000000312127223 */ /* 0x000fe2000000001b */
[----:B------:R-:W-:Y:S01]  /*1fc0*/  FSETP.NEU.AND P1, PT, R19, RZ, PT ;  /* 0x000000ff1300720b */ /* 0x000fe20003f2d000 */
[----:B------:R-:W0:Y:S01]  /*1fd0*/  SHFL.BFLY PT, R13, R6, 0x8, 0x1f ;  /* 0x0d001f00060d7f89 */ /* 0x000e2200000e0000 */
[C---:B------:R-:W-:Y:S01]  /*1fe0*/  FFMA R3, R15.reuse, R5, R14 ;  /* 0x000000050f037223 */ /* 0x040fe2000000000e */
[C---:B------:R-:W-:Y:S01]  /*1ff0*/  FMUL R7, R6.reuse, 0.25 ;  /* 0x3e80000006077820 */ /* 0x040fe20000400000 */
[----:B------:R-:W-:Y:S01]  /*2000*/  FSETP.GT.AND P0, PT, |R6|, 8.50705917302346158658e+37, PT ;  /* 0x7e8000000600780b */ /* 0x000fe20003f04200 */
[----:B------:R-:W-:Y:S01]  /*2010*/  FMUL R2, R15, R15 ;  /* 0x0000000f0f027220 */ /* 0x000fe20000400000 */
[----:B------:R-:W-:Y:S01]  /*2020*/  FSEL R26, R26, RZ, P1 ;  /* 0x000000ff1a1a7208 */ /* 0x000fe20000800000 */
[----:B------:R-:W-:Y:S01]  /*2030*/  FADD R16, -R3, R16 ;  /* 0x0000001003107221 */ /* 0x000fe20000000100 */
[----:B------:R-:W-:Y:S01]  /*2040*/  FSEL R12, R7, R6, P0 ;  /* 0x00000006070c7208 */ /* 0x000fe20000000000 */
[----:B------:R-:W-:Y:S01]  /*2050*/  FADD R18, R18, R23 ;  /* 0x0000001712127221 */ /* 0x000fe20000000000 */
[----:B------:R-:W-:Y:S01]  /*2060*/  FMUL R2, R11, R2 ;  /* 0x000000020b027220 */ /* 0x000fe20000400000 */
[C---:B------:R-:W-:Y:S01]  /*2070*/  FFMA R3, R16.reuse, R26, R3 ;  /* 0x0000001a10037223 */ /* 0x040fe20000000003 */
[----:B------:R-:W-:Y:S01]  /*2080*/  FMUL R7, R16, R16 ;  /* 0x0000001010077220 */ /* 0x000fe20000400000 */
[----:B------:R-:W-:Y:S01]  /*2090*/  @!P2 FMUL R12, R12, 16777216 ;  /* 0x4b8000000c0ca820 */ /* 0x000fe20000400000 */
[----:B------:R-:W-:Y:S01]  /*20a0*/  FFMA R5, R5, R2, R18 ;  /* 0x0000000205057223 */ /* 0x000fe20000000012 */
[----:B------:R-:W-:Y:S01]  /*20b0*/  FSETP.NEU.AND P1, PT, R6, RZ, PT ;  /* 0x000000ff0600720b */ /* 0x000fe20003f2d000 */
[----:B------:R-:W1:Y:S01]  /*20c0*/  SHFL.BFLY PT, R2, R3, 0x10, 0x1f ;  /* 0x0e001f0003027f89 */ /* 0x000e6200000e0000 */
[----:B------:R2:W3:Y:S01]  /*20d0*/  MUFU.RCP R11, R12 ;  /* 0x0000000c000b7308 */ /* 0x0004e20000001000 */
[----:B------:R-:W-:Y:S01]  /*20e0*/  FADD R5, R5, R24 ;  /* 0x0000001805057221 */ /* 0x000fe20000000000 */
[----:B------:R-:W-:Y:S01]  /*20f0*/  FMUL R7, R20, R7 ;  /* 0x0000000714077220 */ /* 0x000fe20000400000 */
[----:B------:R-:W-:-:S03]  /*2100*/  @P0 FMUL R30, R30, 0.25 ;  /* 0x3e8000001e1e0820 */ /* 0x000fc60000400000 */
[----:B------:R-:W-:Y:S01]  /*2110*/  FFMA R5, R26, R7, R5 ;  /* 0x000000071a057223 */ /* 0x000fe20000000005 */
[----:B------:R-:W-:Y:S01]  /*2120*/  @!P2 FMUL R30, R30, 16777216 ;  /* 0x4b8000001e1ea820 */ /* 0x000fe20000400000 */
[----:B0-----:R-:W-:-:S03]  /*2130*/  FADD R7, R6, R13 ;  /* 0x0000000d06077221 */ /* 0x001fc60000000000 */
[----:B------:R-:W0:Y:S01]  /*2140*/  SHFL.BFLY PT, R4, R5, 0x10, 0x1f ;  /* 0x0e001f0005047f89 */ /* 0x000e2200000e0000 */
[C---:B--2---:R-:W-:Y:S01]  /*2150*/  FMUL R12, R7.reuse, 0.25 ;  /* 0x3e800000070c7820 */ /* 0x044fe20000400000 */
[C---:B------:R-:W-:Y:S02]  /*2160*/  FSETP.GEU.AND P2, PT, |R7|.reuse, 1.175494350822287508e-38, PT ;  /* 0x008000000700780b */ /* 0x040fe40003f4e200 */
[----:B------:R-:W-:Y:S01]  /*2170*/  FSETP.GT.AND P0, PT, |R7|, 8.50705917302346158658e+37, PT ;  /* 0x7e8000000700780b */ /* 0x000fe20003f04200 */
[----:B---3--:R-:W-:Y:S01]  /*2180*/  FMUL R11, R11, R30 ;  /* 0x0000001e0b0b7220 */ /* 0x008fe20000400000 */
[----:B------:R-:W2:Y:S02]  /*2190*/  SHFL.BFLY PT, R16, R7, 0x4, 0x1f ;  /* 0x0c801f0007107f89 */ /* 0x000ea400000e0000 */
[----:B------:R-:W-:Y:S02]  /*21a0*/  FSEL R14, R12, R7, P0 ;  /* 0x000000070c0e7208 */ /* 0x000fe40000000000 */
[----:B------:R-:W-:Y:S01]  /*21b0*/  FSEL R11, R11, RZ, P1 ;  /* 0x000000ff0b0b7208 */ /* 0x000fe20000800000 */
[----:B-1----:R-:W-:Y:S01]  /*21c0*/  FADD R2, -R3, R2 ;  /* 0x0000000203027221 */ /* 0x002fe20000000100 */
[----:B------:R-:W-:-:S03]  /*21d0*/  FSETP.NEU.AND P1, PT, R7, RZ, PT ;  /* 0x000000ff0700720b */ /* 0x000fc60003f2d000 */
[----:B------:R-:W-:Y:S01]  /*21e0*/  @!P2 FMUL R14, R14, 16777216 ;  /* 0x4b8000000e0ea820 */ /* 0x000fe20000400000 */
[C---:B------:R-:W-:Y:S01]  /*21f0*/  FFMA R3, R2.reuse, R11, R3 ;  /* 0x0000000b02037223 */ /* 0x040fe20000000003 */
[----:B------:R-:W-:Y:S01]  /*2200*/  FMUL R2, R2, R2 ;  /* 0x0000000202027220 */ /* 0x000fe20000400000 */
[----:B------:R-:W-:-:S03]  /*2210*/  @P0 FMUL R13, R13, 0.25 ;  /* 0x3e8000000d0d0820 */ /* 0x000fc60000400000 */
[----:B------:R-:W1:Y:S01]  /*2220*/  SHFL.BFLY PT, R12, R3, 0x8, 0x1f ;  /* 0x0d001f00030c7f89 */ /* 0x000e6200000e0000 */
[----:B------:R-:W-:Y:S01]  /*2230*/  FMUL R2, R19, R2 ;  /* 0x0000000213027220 */ /* 0x000fe20000400000 */
[----:B------:R-:W3:Y:S01]  /*2240*/  MUFU.RCP R14, R14 ;  /* 0x0000000e000e7308 */ /* 0x000ee20000001000 */
[----:B0-----:R-:W-:Y:S01]  /*2250*/  FADD R4, R5, R4 ;  /* 0x0000000405047221 */ /* 0x001fe20000000000 */
[----:B------:R-:W-:-:S03]  /*2260*/  @!P2 FMUL R13, R13, 16777216 ;  /* 0x4b8000000d0da820 */ /* 0x000fc60000400000 */
[----:B------:R-:W-:Y:S01]  /*2270*/  FFMA R2, R11, R2, R4 ;  /* 0x000000020b027223 */ /* 0x000fe20000000004 */
[----:B--2---:R-:W-:-:S04]  /*2280*/  FADD R15, R7, R16 ;  /* 0x00000010070f7221 */ /* 0x004fc80000000000 */
[----:B------:R-:W0:Y:S01]  /*2290*/  SHFL.BFLY PT, R5, R2, 0x8, 0x1f ;  /* 0x0d001f0002057f89 */ /* 0x000e2200000e0000 */
[C---:B------:R-:W-:Y:S01]  /*22a0*/  FMUL R4, R15.reuse, 0.25 ;  /* 0x3e8000000f047820 */ /* 0x040fe20000400000 */
[C---:B------:R-:W-:Y:S02]  /*22b0*/  FSETP.GEU.AND P2, PT, |R15|.reuse, 1.175494350822287508e-38, PT ;  /* 0x008000000f00780b */ /* 0x040fe40003f4e200 */
[----:B------:R-:W-:Y:S01]  /*22c0*/  FSETP.GT.AND P0, PT, |R15|, 8.50705917302346158658e+37, PT ;  /* 0x7e8000000f00780b */ /* 0x000fe20003f04200 */
[----:B------:R-:W2:Y:S01]  /*22d0*/  SHFL.BFLY PT, R18, R15, 0x2, 0x1f ;  /* 0x0c401f000f127f89 */ /* 0x000ea200000e0000 */
[----:B---3--:R-:W-:Y:S02]  /*22e0*/  FMUL R13, R14, R13 ;  /* 0x0000000d0e0d7220 */ /* 0x008fe40000400000 */
[----:B------:R-:W-:-:S03]  /*22f0*/  FSEL R14, R4, R15, P0 ;  /* 0x0000000f040e7208 */ /* 0x000fc60000000000 */
[----:B------:R-:W-:Y:S01]  /*2300*/  FSEL R13, R13, RZ, P1 ;  /* 0x000000ff0d0d7208 */ /* 0x000fe20000800000 */
[----:B-1----:R-:W-:Y:S01]  /*2310*/  FADD R12, -R3, R12 ;  /* 0x0000000c030c7221 */ /* 0x002fe20000000100 */
[----:B------:R-:W-:Y:S02]  /*2320*/  FSETP.NEU.AND P1, PT, R15, RZ, PT ;  /* 0x000000ff0f00720b */ /* 0x000fe40003f2d000 */
[----:B------:R-:W-:Y:S01]  /*2330*/  @!P2 FMUL R14, R14, 16777216 ;  /* 0x4b8000000e0ea820 */ /* 0x000fe20000400000 */
[C---:B------:R-:W-:Y:S01]  /*2340*/  FFMA R3, R12.reuse, R13, R3 ;  /* 0x0000000d0c037223 */ /* 0x040fe20000000003 */
[----:B------:R-:W-:Y:S01]  /*2350*/  FMUL R11, R12, R12 ;  /* 0x0000000c0c0b7220 */ /* 0x000fe20000400000 */
[----:B------:R-:W-:Y:S01]  /*2360*/  @P0 FMUL R16, R16, 0.25 ;  /* 0x3e80000010100820 */ /* 0x000fe20000400000 */
[----:B------:R-:W1:Y:S02]  /*2370*/  MUFU.RCP R17, R14 ;  /* 0x0000000e00117308 */ /* 0x000e640000001000 */
[----:B------:R-:W3:Y:S01]  /*2380*/  SHFL.BFLY PT, R4, R3, 0x4, 0x1f ;  /* 0x0c801f0003047f89 */ /* 0x000ee200000e0000 */
[----:B------:R-:W-:Y:S01]  /*2390*/  FMUL R11, R6, R11 ;  /* 0x0000000b060b7220 */ /* 0x000fe20000400000 */
[----:B------:R-:W-:Y:S01]  /*23a0*/  @!P2 FMUL R16, R16, 16777216 ;  /* 0x4b8000001010a820 */ /* 0x000fe20000400000 */
[----:B0-----:R-:W-:-:S04]  /*23b0*/  FADD R2, R2, R5 ;  /* 0x0000000502027221 */ /* 0x001fc80000000000 */
[----:B------:R-:W-:Y:S01]  /*23c0*/  FFMA R2, R13, R11, R2 ;  /* 0x0000000b0d027223 */ /* 0x000fe20000000002 */
[----:B--2---:R-:W-:-:S04]  /*23d0*/  FADD R11, R15, R18 ;  /* 0x000000120f0b7221 */ /* 0x004fc80000000000 */
[----:B------:R-:W0:Y:S01]  /*23e0*/  SHFL.BFLY PT, R5, R2, 0x4, 0x1f ;  /* 0x0c801f0002057f89 */ /* 0x000e2200000e0000 */
[----:B------:R-:W-:Y:S01]  /*23f0*/  FSETP.GEU.AND P2, PT, |R11|, 1.175494350822287508e-38, PT ;  /* 0x008000000b00780b */ /* 0x000fe20003f4e200 */
[----:B-1----:R-:W-:Y:S01]  /*2400*/  FMUL R17, R17, R16 ;  /* 0x0000001011117220 */ /* 0x002fe20000400000 */
[C---:B------:R-:W-:Y:S01]  /*2410*/  FMUL R12, R11.reuse, 0.25 ;  /* 0x3e8000000b0c7820 */ /* 0x040fe20000400000 */
[----:B------:R-:W-:Y:S01]  /*2420*/  FSETP.GT.AND P0, PT, |R11|, 8.50705917302346158658e+37, PT ;  /* 0x7e8000000b00780b */ /* 0x000fe20003f04200 */
[----:B------:R-:W1:Y:S02]  /*2430*/  SHFL.BFLY PT, R14, R11, 0x1, 0x1f ;  /* 0x0c201f000b0e7f89 */ /* 0x000e6400000e0000 */
[----:B------:R-:W-:Y:S02]  /*2440*/  FSEL R17, R17, RZ, P1 ;  /* 0x000000ff11117208 */ /* 0x000fe40000800000 */
[----:B------:R-:W-:Y:S01]  /*2450*/  FSEL R12, R12, R11, P0 ;  /* 0x0000000b0c0c7208 */ /* 0x000fe20000000000 */
[----:B---3--:R-:W-:-:S04]  /*2460*/  FADD R4, -R3, R4 ;  /* 0x0000000403047221 */ /* 0x008fc80000000100 */
[----:B------:R-:W-:Y:S01]  /*2470*/  @!P2 FMUL R12, R12, 16777216 ;  /* 0x4b8000000c0ca820 */ /* 0x000fe20000400000 */
[C---:B------:R-:W-:Y:S01]  /*2480*/  FFMA R3, R4.reuse, R17, R3 ;  /* 0x0000001104037223 */ /* 0x040fe20000000003 */
[----:B------:R-:W-:Y:S01]  /*2490*/  FMUL R6, R4, R4 ;  /* 0x0000000404067220 */ /* 0x000fe20000400000 */
[----:B------:R-:W-:Y:S01]  /*24a0*/  @P0 FMUL R18, R18, 0.25 ;  /* 0x3e80000012120820 */ /* 0x000fe20000400000 */
[----:B------:R-:W-:Y:S02]  /*24b0*/  FSETP.NEU.AND P0, PT, R11, RZ, PT ;  /* 0x000000ff0b00720b */ /* 0x000fe40003f0d000 */
[----:B------:R-:W2:Y:S01]  /*24c0*/  SHFL.BFLY PT, R4, R3, 0x2, 0x1f ;  /* 0x0c401f0003047f89 */ /* 0x000ea200000e0000 */
[----:B------:R-:W-:Y:S01]  /*24d0*/  FMUL R6, R7, R6 ;  /* 0x0000000607067220 */ /* 0x000fe20000400000 */
[----:B------:R-:W-:Y:S01]  /*24e0*/  @!P2 FMUL R18, R18, 16777216 ;  /* 0x4b8000001212a820 */ /* 0x000fe20000400000 */
[----:B0-----:R-:W-:Y:S01]  /*24f0*/  FADD R2, R2, R5 ;  /* 0x0000000502027221 */ /* 0x001fe20000000000 */
[----:B------:R-:W0:Y:S03]  /*2500*/  MUFU.RCP R7, R12 ;  /* 0x0000000c00077308 */ /* 0x000e260000001000 */
[----:B------:R-:W-:Y:S01]  /*2510*/  FFMA R2, R17, R6, R2 ;  /* 0x0000000611027223 */ /* 0x000fe20000000002 */
[----:B-1----:R-:W-:Y:S01]  /*2520*/  FADD R13, R11, R14 ;  /* 0x0000000e0b0d7221 */ /* 0x002fe20000000000 */
[----:B------:R-:W1:Y:S04]  /*2530*/  S2R R17, SR_TID.X ;  /* 0x0000000000117919 */ /* 0x000e680000002100 */
[----:B------:R-:W3:Y:S01]  /*2540*/  SHFL.BFLY PT, R5, R2, 0x2, 0x1f ;  /* 0x0c401f0002057f89 */ /* 0x000ee200000e0000 */
[----:B------:R-:W-:Y:S01]  /*2550*/  FSETP.GEU.AND P1, PT, |R13|, 1.175494350822287508e-38, PT ;  /* 0x008000000d00780b */ /* 0x000fe20003f2e200 */
[----:B0-----:R-:W-:Y:S01]  /*2560*/  FMUL R7, R7, R18 ;  /* 0x0000001207077220 */ /* 0x001fe20000400000 */
[----:B--2---:R-:W-:-:S04]  /*2570*/  FADD R4, -R3, R4 ;  /* 0x0000000403047221 */ /* 0x004fc80000000100 */
[----:B------:R-:W-:Y:S02]  /*2580*/  FSEL R7, R7, RZ, P0 ;  /* 0x000000ff07077208 */ /* 0x000fe40000000000 */
[C---:B------:R-:W-:Y:S01]  /*2590*/  FSETP.GT.AND P0, PT, |R13|.reuse, 8.50705917302346158658e+37, PT ;  /* 0x7e8000000d00780b */ /* 0x040fe20003f04200 */
[C---:B------:R-:W-:Y:S02]  /*25a0*/  FMUL R6, R4.reuse, R4 ;  /* 0x0000000404067220 */ /* 0x040fe40000400000 */
[----:B------:R-:W-:Y:S01]  /*25b0*/  FFMA R3, R4, R7, R3 ;  /* 0x0000000704037223 */ /* 0x000fe20000000003 */
[----:B------:R-:W-:Y:S01]  /*25c0*/  FMUL R4, R13, 0.25 ;  /* 0x3e8000000d047820 */ /* 0x000fe20000400000 */
[----:B------:R-:W-:-:S04]  /*25d0*/  FMUL R6, R15, R6 ;  /* 0x000000060f067220 */ /* 0x000fc80000400000 */
[----:B------:R-:W-:Y:S01]  /*25e0*/  FSEL R12, R4, R13, P0 ;  /* 0x0000000d040c7208 */ /* 0x000fe20000000000 */
[----:B---3--:R-:W-:Y:S01]  /*25f0*/  FADD R2, R2, R5 ;  /* 0x0000000502027221 */ /* 0x008fe20000000000 */
[----:B------:R-:W0:Y:S02]  /*2600*/  SHFL.BFLY PT, R4, R3, 0x1, 0x1f ;  /* 0x0c201f0003047f89 */ /* 0x000e2400000e0000 */
[----:B------:R-:W-:Y:S01]  /*2610*/  @P0 FMUL R14, R14, 0.25 ;  /* 0x3e8000000e0e0820 */ /* 0x000fe20000400000 */
[----:B------:R-:W-:Y:S01]  /*2620*/  FFMA R2, R7, R6, R2 ;  /* 0x0000000607027223 */ /* 0x000fe20000000002 */
[----:B------:R-:W-:Y:S01]  /*2630*/  @!P1 FMUL R12, R12, 16777216 ;  /* 0x4b8000000c0c9820 */ /* 0x000fe20000400000 */
[----:B------:R-:W-:Y:S01]  /*2640*/  FSETP.NEU.AND P0, PT, R13, RZ, PT ;  /* 0x000000ff0d00720b */ /* 0x000fe20003f0d000 */
[----:B------:R-:W-:Y:S01]  /*2650*/  @!P1 FMUL R14, R14, 16777216 ;  /* 0x4b8000000e0e9820 */ /* 0x000fe20000400000 */
[----:B-1----:R-:W-:Y:S01]  /*2660*/  ISETP.GE.AND P1, PT, R17, 0x8, PT ;  /* 0x000000081100780c */ /* 0x002fe20003f26270 */
[----:B------:R-:W1:Y:S01]  /*2670*/  MUFU.RCP R7, R12 ;  /* 0x0000000c00077308 */ /* 0x000e620000001000 */
[----:B------:R-:W2:Y:S01]  /*2680*/  SHFL.BFLY PT, R5, R2, 0x1, 0x1f ;  /* 0x0c201f0002057f89 */ /* 0x000ea200000e0000 */
[----:B-1----:R-:W-:Y:S01]  /*2690*/  FMUL R7, R7, R14 ;  /* 0x0000000e07077220 */ /* 0x002fe20000400000 */
[----:B0-----:R-:W-:-:S04]  /*26a0*/  FADD R4, -R3, R4 ;  /* 0x0000000403047221 */ /* 0x001fc80000000100 */
[----:B------:R-:W-:Y:S01]  /*26b0*/  FSEL R7, R7, RZ, P0 ;  /* 0x000000ff07077208 */ /* 0x000fe20000000000 */
[----:B------:R-:W-:Y:S01]  /*26c0*/  FMUL R14, R4, R4 ;  /* 0x00000004040e7220 */ /* 0x000fe20000400000 */
[----:B------:R-:W-:Y:S01]  /*26d0*/  LOP3.LUT P0, RZ, R17, 0x1f, RZ, 0xc0, !PT ;  /* 0x0000001f11ff7812 */ /* 0x000fe2000780c0ff */
[----:B--2---:R-:W-:Y:S02]  /*26e0*/  FADD R6, R2, R5 ;  /* 0x0000000502067221 */ /* 0x004fe40000000000 */
[----:B------:R-:W-:Y:S01]  /*26f0*/  FMUL R14, R11, R14 ;  /* 0x0000000e0b0e7220 */ /* 0x000fe20000400000 */
[----:B------:R-:W-:Y:S01]  /*2700*/  SHF.R.U32.HI R2, RZ, 0x3, R17 ;  /* 0x00000003ff027819 */ /* 0x000fe20000011611 */
[----:B------:R-:W-:Y:S02]  /*2710*/  FFMA R11, R4, R7, R3 ;  /* 0x00000007040b7223 */ /* 0x000fe40000000003 */
[----:B------:R-:W-:Y:S01]  /*2720*/  FFMA R7, R7, R14, R6 ;  /* 0x0000000e07077223 */ /* 0x000fe20000000006 */
[----:B------:R-:W-:-:S05]  /*2730*/  LOP3.LUT R2, R2, 0x1c, RZ, 0xc0, !PT ;  /* 0x0000001c02027812 */ /* 0x000fca00078ec0ff */
[----:B------:R-:W-:Y:S04]  /*2740*/  @!P0 STS [R2+0x40], R13 ;  /* 0x0000400d02008388 */ /* 0x000fe80000000800 */
[----:B------:R-:W-:Y:S04]  /*2750*/  @!P0 STS [R2], R11 ;  /* 0x0000000b02008388 */ /* 0x000fe80000000800 */
[----:B------:R-:W-:Y:S04]  /*2760*/  @!P0 STS [R2+0x20], R7 ;  /* 0x0000200702008388 */ /* 0x000fe80000000800 */
[----:B------:R-:W-:Y:S06]  /*2770*/  BAR.SYNC 0x0 ;  /* 0x0000000000007b1d */ /* 0x000fec0000000000 */
[----:B------:R-:W0:Y:S04]  /*2780*/  @!P1 LDS R10, [R17.X4+0x40] ;  /* 0x00004000110a9984 */ /* 0x000e280000004800 */
[----:B------:R-:W-:Y:S04]  /*2790*/  @!P1 LDS R8, [R17.X4] ;  /* 0x0000000011089984 */ /* 0x000fe80000004800 */
[----:B------:R-:W1:Y:S04]  /*27a0*/  @!P1 LDS R9, [R17.X4+0x20] ;  /* 0x0000200011099984 */ /* 0x000e680000004800 */
[----:B0-----:R-:W0:Y:S04]  /*27b0*/  SHFL.BFLY PT, R5, R10, 0x4, 0x1f ;  /* 0x0c801f000a057f89 */ /* 0x001e2800000e0000 */
[----:B-1----:R-:W1:Y:S01]  /*27c0*/  SHFL.BFLY PT, R2, R9, 0x4, 0x1f ;  /* 0x0c801f0009027f89 */ /* 0x002e6200000e0000 */
[----:B0-----:R-:W-:-:S04]  /*27d0*/  FADD R4, R10, R5 ;  /* 0x000000050a047221 */ /* 0x001fc80000000000 */
[C---:B------:R-:W-:Y:S01]  /*27e0*/  FMUL R3, R4.reuse, 0.25 ;  /* 0x3e80000004037820 */ /* 0x040fe20000400000 */
[C---:B------:R-:W-:Y:S01]  /*27f0*/  FSETP.GEU.AND P1, PT, |R4|.reuse, 1.175494350822287508e-38, PT ;  /* 0x008000000400780b */ /* 0x040fe20003f2e200 */
[----:B------:R-:W0:Y:S01]  /*2800*/  SHFL.BFLY PT, R11, R4, 0x2, 0x1f ;  /* 0x0c401f00040b7f89 */ /* 0x000e2200000e0000 */
[----:B------:R-:W-:Y:S01]  /*2810*/  FSETP.GT.AND P0, PT, |R4|, 8.50705917302346158658e+37, PT ;  /* 0x7e8000000400780b */ /* 0x000fe20003f04200 */
[----:B-1----:R-:W-:-:S03]  /*2820*/  FADD R2, R9, R2 ;  /* 0x0000000209027221 */ /* 0x002fc60000000000 */
[----:B------:R-:W-:Y:S02]  /*2830*/  FSEL R6, R3, R4, P0 ;  /* 0x0000000403067208 */ /* 0x000fe40000000000 */
[----:B------:R-:W1:Y:S05]  /*2840*/  SHFL.BFLY PT, R3, R8, 0x4, 0x1f ;  /* 0x0c801f0008037f89 */ /* 0x000e6a00000e0000 */
[----:B------:R-:W-:Y:S02]  /*2850*/  @!P1 FMUL R6, R6, 16777216 ;  /* 0x4b80000006069820 */ /* 0x000fe40000400000 */
[----:B------:R-:W-:-:S04]  /*2860*/  @P0 FMUL R5, R5, 0.25 ;  /* 0x3e80000005050820 */ /* 0x000fc80000400000 */
[----:B------:R-:W2:Y:S01]  /*2870*/  MUFU.RCP R6, R6 ;  /* 0x0000000600067308 */ /* 0x000ea20000001000 */
[----:B------:R-:W-:Y:S01]  /*2880*/  @!P1 FMUL R5, R5, 16777216 ;  /* 0x4b80000005059820 */ /* 0x000fe20000400000 */
[C---:B------:R-:W-:Y:S01]  /*2890*/  FSETP.NEU.AND P1, PT, R4.reuse, RZ, PT ;  /* 0x000000ff0400720b */ /* 0x040fe20003f2d000 */
[----:B0-----:R-:W-:-:S04]  /*28a0*/  FADD R12, R4, R11 ;  /* 0x0000000b040c7221 */ /* 0x001fc80000000000 */
[C---:B------:R-:W-:Y:S01]  /*28b0*/  FMUL R13, R12.reuse, 0.25 ;  /* 0x3e8000000c0d7820 */ /* 0x040fe20000400000 */
[C---:B------:R-:W-:Y:S01]  /*28c0*/  FSETP.GEU.AND P2, PT, |R12|.reuse, 1.175494350822287508e-38, PT ;  /* 0x008000000c00780b */ /* 0x040fe20003f4e200 */
[----:B------:R-:W0:Y:S01]  /*28d0*/  SHFL.BFLY PT, R15, R12, 0x1, 0x1f ;  /* 0x0c201f000c0f7f89 */ /* 0x000e2200000e0000 */
[----:B------:R-:W-:Y:S01]  /*28e0*/  FSETP.GT.AND P0, PT, |R12|, 8.50705917302346158658e+37, PT ;  /* 0x7e8000000c00780b */ /* 0x000fe20003f04200 */
[----:B-1----:R-:W-:Y:S01]  /*28f0*/  FADD R3, -R8, R3 ;  /* 0x0000000308037221 */ /* 0x002fe20000000100 */
[----:B--2---:R-:W-:Y:S02]  /*2900*/  FMUL R5, R6, R5 ;  /* 0x0000000506057220 */ /* 0x004fe40000400000 */
[----:B------:R-:W-:Y:S01]  /*2910*/  FSEL R13, R13, R12, P0 ;  /* 0x0000000c0d0d7208 */ /* 0x000fe20000000000 */
[----:B------:R-:W-:Y:S02]  /*2920*/  FMUL R7, R3, R3 ;  /* 0x0000000303077220 */ /* 0x000fe40000400000 */
[----:B------:R-:W-:-:S02]  /*2930*/  FSEL R5, R5, RZ, P1 ;  /* 0x000000ff05057208 */ /* 0x000fc40000800000 */
[----:B------:R-:W-:Y:S02]  /*2940*/  FMUL R7, R10, R7 ;  /* 0x000000070a077220 */ /* 0x000fe40000400000 */
[----:B------:R-:W-:Y:S01]  /*2950*/  @!P2 FMUL R13, R13, 16777216 ;  /* 0x4b8000000d0da820 */ /* 0x000fe20000400000 */
[----:B------:R-:W-:Y:S01]  /*2960*/  FFMA R3, R3, R5, R8 ;  /* 0x0000000503037223 */ /* 0x000fe20000000008 */
[----:B------:R-:W-:Y:S02]  /*2970*/  FFMA R2, R5, R7, R2 ;  /* 0x0000000705027223 */ /* 0x000fe40000000002 */
[----:B------:R-:W1:Y:S01]  /*2980*/  MUFU.RCP R8, R13 ;  /* 0x0000000d00087308 */ /* 0x000e620000001000 */
[----:B------:R-:W-:Y:S01]  /*2990*/  @P0 FMUL R11, R11, 0.25 ;  /* 0x3e8000000b0b0820 */ /* 0x000fe20000400000 */
[----:B------:R-:W-:Y:S01]  /*29a0*/  FSETP.NEU.AND P0, PT, R12, RZ, PT ;  /* 0x000000ff0c00720b */ /* 0x000fe20003f0d000 */
[----:B------:R-:W2:Y:S02]  /*29b0*/  SHFL.BFLY PT, R6, R3, 0x2, 0x1f ;  /* 0x0c401f0003067f89 */ /* 0x000ea400000e0000 */
[----:B------:R-:W-:-:S02]  /*29c0*/  @!P2 FMUL R11, R11, 16777216 ;  /* 0x4b8000000b0ba820 */ /* 0x000fc40000400000 */
[----:B------:R-:W3:Y:S01]  /*29d0*/  SHFL.BFLY PT, R5, R2, 0x2, 0x1f ;  /* 0x0c401f0002057f89 */ /* 0x000ee200000e0000 */
[----:B0-----:R-:W-:-:S04]  /*29e0*/  FADD R9, R12, R15 ;  /* 0x0000000f0c097221 */ /* 0x001fc80000000000 */
[C---:B------:R-:W-:Y:S01]  /*29f0*/  FMUL R10, R9.reuse, 0.25 ;  /* 0x3e800000090a7820 */ /* 0x040fe20000400000 */
[----:B------:R-:W-:Y:S01]  /*2a00*/  FSETP.GEU.AND P1, PT, |R9|, 1.175494350822287508e-38, PT ;  /* 0x008000000900780b */ /* 0x000fe20003f2e200 */
[----:B-1----:R-:W-:-:S05]  /*2a10*/  FMUL R8, R8, R11 ;  /* 0x0000000b08087220 */ /* 0x002fca0000400000 */
[----:B------:R-:W-:Y:S02]  /*2a20*/  FSEL R8, R8, RZ, P0 ;  /* 0x000000ff08087208 */ /* 0x000fe40000000000 */
[----:B------:R-:W-:Y:S01]  /*2a30*/  FSETP.GT.AND P0, PT, |R9|, 8.50705917302346158658e+37, PT ;  /* 0x7e8000000900780b */ /* 0x000fe20003f04200 */
[----:B--2---:R-:W-:-:S03]  /*2a40*/  FADD R6, -R3, R6 ;  /* 0x0000000603067221 */ /* 0x004fc60000000100 */
[----:B------:R-:W-:Y:S01]  /*2a50*/  FSEL R10, R10, R9, P0 ;  /* 0x000000090a0a7208 */ /* 0x000fe20000000000 */
[C---:B------:R-:W-:Y:S01]  /*2a60*/  FMUL R7, R6.reuse, R6 ;  /* 0x0000000606077220 */ /* 0x040fe20000400000 */
[----:B------:R-:W-:Y:S01]  /*2a70*/  FFMA R3, R6, R8, R3 ;  /* 0x0000000806037223 */ /* 0x000fe20000000003 */
[----:B---3--:R-:W-:Y:S02]  /*2a80*/  FADD R5, R2, R5 ;  /* 0x0000000502057221 */ /* 0x008fe40000000000 */
[----:B------:R-:W-:Y:S01]  /*2a90*/  @!P1 FMUL R10, R10, 16777216 ;  /* 0x4b8000000a0a9820 */ /* 0x000fe20000400000 */
[----:B------:R-:W-:-:S03]  /*2aa0*/  FMUL R7, R4, R7 ;  /* 0x0000000704077220 */ /* 0x000fc60000400000 */
[----:B------:R-:W-:Y:S01]  /*2ab0*/  @P0 FMUL R15, R15, 0.25 ;  /* 0x3e8000000f0f0820 */ /* 0x000fe20000400000 */
[----:B------:R-:W0:Y:S01]  /*2ac0*/  SHFL.BFLY PT, R2, R3, 0x1, 0x1f ;  /* 0x0c201f0003027f89 */ /* 0x000e2200000e0000 */
[----:B------:R-:W-:Y:S01]  /*2ad0*/  LOP3.LUT P0, RZ, R17, 0x7, RZ, 0xc0, !PT ;  /* 0x0000000711ff7812 */ /* 0x000fe2000780c0ff */
[----:B------:R-:W-:Y:S01]  /*2ae0*/  FFMA R5, R8, R7, R5 ;  /* 0x0000000708057223 */ /* 0x000fe20000000005 */
[----:B------:R-:W1:Y:S01]  /*2af0*/  MUFU.RCP R10, R10 ;  /* 0x0000000a000a7308 */ /* 0x000e620000001000 */
[----:B------:R-:W-:Y:S01]  /*2b00*/  @!P1 FMUL R15, R15, 16777216 ;  /* 0x4b8000000f0f9820 */ /* 0x000fe20000400000 */
[----:B------:R-:W-:Y:S02]  /*2b10*/  FSETP.NEU.AND P1, PT, R9, RZ, PT ;  /* 0x000000ff0900720b */ /* 0x000fe40003f2d000 */
[----:B------:R-:W2:Y:S01]  /*2b20*/  SHFL.BFLY PT, R4, R5, 0x1, 0x1f ;  /* 0x0c201f0005047f89 */ /* 0x000ea200000e0000 */
[----:B------:R-:W-:Y:S01]  /*2b30*/  ISETP.LT.AND P0, PT, R17, 0x8, !P0 ;  /* 0x000000081100780c */ /* 0x000fe20004701270 */
[----:B-1----:R-:W-:-:S12]  /*2b40*/  FMUL R15, R10, R15 ;  /* 0x0000000f0a0f7220 */ /* 0x002fd80000400000 */
[----:B------:R-:W-:Y:S01]  /*2b50*/  @P0 STS [R17.X4+0x40], R9 ;  /* 0x0000400911000388 */ /* 0x000fe20000004800 */
[----:B0-----:R-:W-:Y:S01]  /*2b60*/  FADD R2, -R3, R2 ;  /* 0x0000000203027221 */ /* 0x001fe20000000100 */
[----:B------:R-:W-:-:S03]  /*2b70*/  FSEL R15, R15, RZ, P1 ;  /* 0x000000ff0f0f7208 */ /* 0x000fc60000800000 */
[C---:B------:R-:W-:Y:S02]  /*2b80*/  FMUL R7, R2.reuse, R2 ;  /* 0x0000000202077220 */ /* 0x040fe40000400000 */
[----:B------:R-:W-:Y:S01]  /*2b90*/  FFMA R2, R2, R15, R3 ;  /* 0x0000000f02027223 */ /* 0x000fe20000000003 */
[----:B--2---:R-:W-:Y:S01]  /*2ba0*/  FADD R4, R5, R4 ;  /* 0x0000000405047221 */ /* 0x004fe20000000000 */
[----:B------:R-:W-:-:S03]  /*2bb0*/  FMUL R7, R12, R7 ;  /* 0x000000070c077220 */ /* 0x000fc60000400000 */
[----:B------:R-:W-:Y:S01]  /*2bc0*/  @P0 STS [R17.X4], R2 ;  /* 0x0000000211000388 */ /* 0x000fe20000004800 */
[----:B------:R-:W-:-:S05]  /*2bd0*/  FFMA R4, R15, R7, R4 ;  /* 0x000000070f047223 */ /* 0x000fca0000000004 */
[----:B------:R-:W-:Y:S04]  /*2be0*/  @P0 STS [R17.X4+0x20], R4 ;  /* 0x0000200411000388 */ /* 0x000fe80000004800 */
[----:B------:R-:W-:Y:S06]  /*2bf0*/  BAR.SYNC 0x0 ;  /* 0x0000000000007b1d */ /* 0x000fec0000000000 */
[----:B------:R-:W0:Y:S01]  /*2c00*/  LDS R3, [RZ] ;  /* 0x00000000ff037984 */ /* 0x000e220000000800 */
[----:B------:R-:W-:-:S02]  /*2c10*/  PLOP3.LUT P0, PT, PT, PT, UP0, 0x40, 0x0 ;  /* 0x000000000000781c */ /* 0x000fc40003f0e808 */
[----:B------:R-:W-:Y:S01]  /*2c20*/  MOV R2, UR4 ;  /* 0x0000000400027c02 */ /* 0x000fe20008000f00 */
[----:B------:R-:W1:Y:S04]  /*2c30*/  LDS R5, [0x20] ;  /* 0x00002000ff057984 */ /* 0x000e680000000800 */
[----:B------:R-:W-:Y:S06]  /*2c40*/  BAR.SYNC 0x0 ;  /* 0x0000000000007b1d */ /* 0x000fec0000000000 */
[----:B------:R-:W-:Y:S01]  /*2c50*/  ISETP.EQ.AND P0, PT, R0, RZ, P0 ;  /* 0x000000ff0000720c */ /* 0x000fe20000702270 */
[----:B0-----:R-:W-:Y:S04]  /*2c60*/  STS [RZ], R3 ;  /* 0x00000003ff007388 */ /* 0x001fe80000000800 */
[----:B------:R-:W-:Y:S06]  /*2c70*/  BAR.SYNC 0x0 ;  /* 0x0000000000007b1d */ /* 0x000fec0000000000 */
[----:B------:R-:W0:Y:S01]  /*2c80*/  LDS R7, [RZ] ;  /* 0x00000000ff077984 */ /* 0x000e220000000800 */
[----:B------:R-:W-:-:S03]  /*2c90*/  IMAD.U32 R3, RZ, RZ, UR5 ;  /* 0x00000005ff037e24 */ /* 0x000fc6000f8e00ff */
[----:B------:R-:W-:Y:S06]  /*2ca0*/  BAR.SYNC 0x0 ;  /* 0x0000000000007b1d */ /* 0x000fec0000000000 */
[----:B-1----:R-:W-:Y:S04]  /*2cb0*/  STS [RZ], R5 ;  /* 0x00000005ff007388 */ /* 0x002fe80000000800 */
[----:B------:R-:W-:Y:S06]  /*2cc0*/  BAR.SYNC 0x0 ;  /* 0x0000000000007b1d */ /* 0x000fec0000000000 */
[----:B0-----:R0:W-:Y:S01]  /*2cd0*/  @P0 STG.E [R2.64], R7 ;  /* 0x0000000702000986 */ /* 0x0011e2000c10190a */
[----:B------:R-:W-:Y:S05]  /*2ce0*/  @!P0 EXIT ;  /* 0x000000000000894d */ /* 0x000fea0003800000 */
[----:B------:R-:W1:Y:S01]  /*2cf0*/  LDS R5, [RZ] ;  /* 0x00000000ff057984 */ /* 0x000e620000000800 */
[----:B0-----:R-:W-:-:S02]  /*2d00*/  MOV R2, UR6 ;  /* 0x0000000600027c02 */ /* 0x001fc40008000f00 */
[----:B------:R-:W-:-:S05]  /*2d10*/  MOV R3, UR7 ;  /* 0x0000000700037c02 */ /* 0x000fca0008000f00 */
[----:B-1----:R-:W-:Y:S01]  /*2d20*/  STG.E [R2.64], R5 ;  /* 0x0000000502007986 */ /* 0x002fe2000c10190a */
[----:B------:R-:W-:Y:S05]  /*2d30*/  EXIT ;  /* 0x000000000000794d */ /* 0x000fea0003800000 */
.L_x_4:
[----:B------:R-:W-:-:S00]  /*2d40*/  BRA `(.L_x_4) ;  /* 0xfffffff000007947 */ /* 0x000fc0000383ffff */
[----:B------:R-:W-:-:S00]  /*2d50*/  NOP ;  /* 0x0000000000007918 */ /* 0x000fc00000000000 */
        /* <DEDUP_REMOVED lines=10> */
.L_x_5:


//--------------------- .nv.shared.triton__0d1d2d345de6 --------------------------
	.section	.nv.shared.triton__0d1d2d345de6,"aw",@nobits
	.align	16
